//
// Generated by NVIDIA NVVM Compiler
//
// Compiler Build ID: CL-36424714
// Cuda compilation tools, release 13.0, V13.0.88
// Based on NVVM 20.0.0
//

.version 9.0
.target sm_100
.address_size 64

	// .globl	_Z4fillPff
.global .align 4 .b8 precalc_xorwow_matrix[102400];
.global .align 4 .b8 precalc_xorwow_offset_matrix[102400];
.global .align 4 .b8 mrg32k3aM1[2304];
.global .align 4 .b8 mrg32k3aM2[2304];
.global .align 4 .b8 mrg32k3aM1SubSeq[2016];
.global .align 4 .b8 mrg32k3aM2SubSeq[2016];
.global .align 4 .b8 mrg32k3aM1Seq[2304];
.global .align 4 .b8 mrg32k3aM2Seq[2304];
.const .align 8 .b8 __cr_lgamma_table[72];
// _ZZ6blur2DPKfiiPfE6kernel has been demoted
.global .align 1 .b8 _ZN34_INTERNAL_285163c3_4_k_cu_5c0bf09a4cuda3std3__45__cpo5beginE[1];
.global .align 1 .b8 _ZN34_INTERNAL_285163c3_4_k_cu_5c0bf09a4cuda3std3__45__cpo3endE[1];
.global .align 1 .b8 _ZN34_INTERNAL_285163c3_4_k_cu_5c0bf09a4cuda3std3__45__cpo6cbeginE[1];
.global .align 1 .b8 _ZN34_INTERNAL_285163c3_4_k_cu_5c0bf09a4cuda3std3__45__cpo4cendE[1];
.global .align 1 .b8 _ZN34_INTERNAL_285163c3_4_k_cu_5c0bf09a4cuda3std3__45__cpo6rbeginE[1];
.global .align 1 .b8 _ZN34_INTERNAL_285163c3_4_k_cu_5c0bf09a4cuda3std3__45__cpo4rendE[1];
.global .align 1 .b8 _ZN34_INTERNAL_285163c3_4_k_cu_5c0bf09a4cuda3std3__45__cpo7crbeginE[1];
.global .align 1 .b8 _ZN34_INTERNAL_285163c3_4_k_cu_5c0bf09a4cuda3std3__45__cpo5crendE[1];
.global .align 1 .b8 _ZN34_INTERNAL_285163c3_4_k_cu_5c0bf09a4cuda3std3__436_GLOBAL__N__285163c3_4_k_cu_5c0bf09a6ignoreE[1];
.global .align 1 .b8 _ZN34_INTERNAL_285163c3_4_k_cu_5c0bf09a4cuda3std3__419piecewise_constructE[1];
.global .align 1 .b8 _ZN34_INTERNAL_285163c3_4_k_cu_5c0bf09a4cuda3std3__48in_placeE[1];
.global .align 1 .b8 _ZN34_INTERNAL_285163c3_4_k_cu_5c0bf09a4cuda3std3__420unreachable_sentinelE[1];
.global .align 1 .b8 _ZN34_INTERNAL_285163c3_4_k_cu_5c0bf09a4cuda3std3__47nulloptE[1];
.global .align 1 .b8 _ZN34_INTERNAL_285163c3_4_k_cu_5c0bf09a4cuda3std3__48unexpectE[1];
.global .align 1 .b8 _ZN34_INTERNAL_285163c3_4_k_cu_5c0bf09a4cuda3std6ranges3__45__cpo4swapE[1];
.global .align 1 .b8 _ZN34_INTERNAL_285163c3_4_k_cu_5c0bf09a4cuda3std6ranges3__45__cpo9iter_moveE[1];
.global .align 1 .b8 _ZN34_INTERNAL_285163c3_4_k_cu_5c0bf09a4cuda3std6ranges3__45__cpo5beginE[1];
.global .align 1 .b8 _ZN34_INTERNAL_285163c3_4_k_cu_5c0bf09a4cuda3std6ranges3__45__cpo3endE[1];
.global .align 1 .b8 _ZN34_INTERNAL_285163c3_4_k_cu_5c0bf09a4cuda3std6ranges3__45__cpo6cbeginE[1];
.global .align 1 .b8 _ZN34_INTERNAL_285163c3_4_k_cu_5c0bf09a4cuda3std6ranges3__45__cpo4cendE[1];
.global .align 1 .b8 _ZN34_INTERNAL_285163c3_4_k_cu_5c0bf09a4cuda3std6ranges3__45__cpo7advanceE[1];
.global .align 1 .b8 _ZN34_INTERNAL_285163c3_4_k_cu_5c0bf09a4cuda3std6ranges3__45__cpo9iter_swapE[1];
.global .align 1 .b8 _ZN34_INTERNAL_285163c3_4_k_cu_5c0bf09a4cuda3std6ranges3__45__cpo4nextE[1];
.global .align 1 .b8 _ZN34_INTERNAL_285163c3_4_k_cu_5c0bf09a4cuda3std6ranges3__45__cpo4prevE[1];
.global .align 1 .b8 _ZN34_INTERNAL_285163c3_4_k_cu_5c0bf09a4cuda3std6ranges3__45__cpo4dataE[1];
.global .align 1 .b8 _ZN34_INTERNAL_285163c3_4_k_cu_5c0bf09a4cuda3std6ranges3__45__cpo5cdataE[1];
.global .align 1 .b8 _ZN34_INTERNAL_285163c3_4_k_cu_5c0bf09a4cuda3std6ranges3__45__cpo4sizeE[1];
.global .align 1 .b8 _ZN34_INTERNAL_285163c3_4_k_cu_5c0bf09a4cuda3std6ranges3__45__cpo5ssizeE[1];
.global .align 1 .b8 _ZN34_INTERNAL_285163c3_4_k_cu_5c0bf09a4cuda3std6ranges3__45__cpo8distanceE[1];
.global .align 1 .b8 _ZN34_INTERNAL_285163c3_4_k_cu_5c0bf09a6thrust24THRUST_300001_SM_1000_NS8cuda_cub3parE[1];
.global .align 1 .b8 _ZN34_INTERNAL_285163c3_4_k_cu_5c0bf09a6thrust24THRUST_300001_SM_1000_NS8cuda_cub10par_nosyncE[1];
.global .align 1 .b8 _ZN34_INTERNAL_285163c3_4_k_cu_5c0bf09a6thrust24THRUST_300001_SM_1000_NS6system6detail10sequential3seqE[1];
.global .align 1 .b8 _ZN34_INTERNAL_285163c3_4_k_cu_5c0bf09a6thrust24THRUST_300001_SM_1000_NS12placeholders2_1E[1];
.global .align 1 .b8 _ZN34_INTERNAL_285163c3_4_k_cu_5c0bf09a6thrust24THRUST_300001_SM_1000_NS12placeholders2_2E[1];
.global .align 1 .b8 _ZN34_INTERNAL_285163c3_4_k_cu_5c0bf09a6thrust24THRUST_300001_SM_1000_NS12placeholders2_3E[1];
.global .align 1 .b8 _ZN34_INTERNAL_285163c3_4_k_cu_5c0bf09a6thrust24THRUST_300001_SM_1000_NS12placeholders2_4E[1];
.global .align 1 .b8 _ZN34_INTERNAL_285163c3_4_k_cu_5c0bf09a6thrust24THRUST_300001_SM_1000_NS12placeholders2_5E[1];
.global .align 1 .b8 _ZN34_INTERNAL_285163c3_4_k_cu_5c0bf09a6thrust24THRUST_300001_SM_1000_NS12placeholders2_6E[1];
.global .align 1 .b8 _ZN34_INTERNAL_285163c3_4_k_cu_5c0bf09a6thrust24THRUST_300001_SM_1000_NS12placeholders2_7E[1];
.global .align 1 .b8 _ZN34_INTERNAL_285163c3_4_k_cu_5c0bf09a6thrust24THRUST_300001_SM_1000_NS12placeholders2_8E[1];
.global .align 1 .b8 _ZN34_INTERNAL_285163c3_4_k_cu_5c0bf09a6thrust24THRUST_300001_SM_1000_NS12placeholders2_9E[1];
.global .align 1 .b8 _ZN34_INTERNAL_285163c3_4_k_cu_5c0bf09a6thrust24THRUST_300001_SM_1000_NS12placeholders3_10E[1];
.global .align 1 .b8 _ZN34_INTERNAL_285163c3_4_k_cu_5c0bf09a6thrust24THRUST_300001_SM_1000_NS3seqE[1];

.visible .entry _Z4fillPff(
	.param .u64 .ptr .align 1 _Z4fillPff_param_0,
	.param .f32 _Z4fillPff_param_1
)
{
	.reg .pred 	%p<2>;
	.reg .b32 	%r<5>;
	.reg .b32 	%f<2>;
	.reg .b64 	%rd<5>;

	ld.param.u64 	%rd1, [_Z4fillPff_param_0];
	ld.param.f32 	%f1, [_Z4fillPff_param_1];
	mov.u32 	%r1, %ctaid.x;
	setp.gt.u32 	%p1, %r1, 511;
	@%p1 bra 	$L__BB0_2;
	cvta.to.global.u64 	%rd2, %rd1;
	mov.u32 	%r2, %tid.x;
	mul.lo.s32 	%r3, %r1, 102400;
	or.b32  	%r4, %r3, %r2;
	mul.wide.u32 	%rd3, %r4, 4;
	add.s64 	%rd4, %rd2, %rd3;
	st.global.f32 	[%rd4], %f1;
$L__BB0_2:
	ret;

}
	// .globl	_Z6blur2DPKfiiPf
.visible .entry _Z6blur2DPKfiiPf(
	.param .u64 .ptr .align 1 _Z6blur2DPKfiiPf_param_0,
	.param .u32 _Z6blur2DPKfiiPf_param_1,
	.param .u32 _Z6blur2DPKfiiPf_param_2,
	.param .u64 .ptr .align 1 _Z6blur2DPKfiiPf_param_3
)
{
	.reg .pred 	%p<29>;
	.reg .b32 	%r<28>;
	.reg .b32 	%f<54>;
	.reg .b64 	%rd<26>;
	// demoted variable
	.shared .align 4 .b8 _ZZ6blur2DPKfiiPfE6kernel[36];
	ld.param.u64 	%rd7, [_Z6blur2DPKfiiPf_param_0];
	ld.param.u32 	%r9, [_Z6blur2DPKfiiPf_param_1];
	ld.param.u32 	%r11, [_Z6blur2DPKfiiPf_param_2];
	ld.param.u64 	%rd6, [_Z6blur2DPKfiiPf_param_3];
	cvta.to.global.u64 	%rd1, %rd7;
	mov.b32 	%r12, 1038321766;
	st.shared.u32 	[_ZZ6blur2DPKfiiPfE6kernel], %r12;
	st.shared.u32 	[_ZZ6blur2DPKfiiPfE6kernel+4], %r12;
	st.shared.u32 	[_ZZ6blur2DPKfiiPfE6kernel+8], %r12;
	st.shared.u32 	[_ZZ6blur2DPKfiiPfE6kernel+12], %r12;
	st.shared.u32 	[_ZZ6blur2DPKfiiPfE6kernel+16], %r12;
	st.shared.u32 	[_ZZ6blur2DPKfiiPfE6kernel+20], %r12;
	st.shared.u32 	[_ZZ6blur2DPKfiiPfE6kernel+24], %r12;
	st.shared.u32 	[_ZZ6blur2DPKfiiPfE6kernel+28], %r12;
	st.shared.u32 	[_ZZ6blur2DPKfiiPfE6kernel+32], %r12;
	mov.u32 	%r13, %tid.x;
	mov.u32 	%r14, %ntid.x;
	mov.u32 	%r15, %ctaid.x;
	mad.lo.s32 	%r1, %r14, %r15, %r13;
	mov.u32 	%r16, %tid.y;
	mov.u32 	%r17, %ntid.y;
	mov.u32 	%r18, %ctaid.y;
	mad.lo.s32 	%r19, %r17, %r18, %r16;
	setp.ge.s32 	%p1, %r1, %r9;
	setp.ge.s32 	%p2, %r19, %r11;
	or.pred  	%p3, %p1, %p2;
	@%p3 bra 	$L__BB1_20;
	add.s32 	%r20, %r1, -1;
	add.s32 	%r3, %r19, -1;
	or.b32  	%r21, %r3, %r20;
	setp.lt.s32 	%p4, %r21, 0;
	mul.lo.s32 	%r4, %r3, %r9;
	cvt.s64.s32 	%rd2, %r1;
	cvt.s64.s32 	%rd8, %r4;
	add.s64 	%rd9, %rd8, %rd2;
	shl.b64 	%rd10, %rd9, 2;
	add.s64 	%rd3, %rd1, %rd10;
	mov.f32 	%f45, 0f00000000;
	@%p4 bra 	$L__BB1_3;
	ld.global.f32 	%f27, [%rd3+-4];
	fma.rn.f32 	%f45, %f27, 0f3DE38866, 0f00000000;
$L__BB1_3:
	setp.lt.s32 	%p5, %r1, 1;
	mul.lo.s32 	%r5, %r19, %r9;
	cvt.s64.s32 	%rd11, %r5;
	add.s64 	%rd12, %rd11, %rd2;
	shl.b64 	%rd13, %rd12, 2;
	add.s64 	%rd4, %rd1, %rd13;
	mov.f32 	%f46, 0f00000000;
	@%p5 bra 	$L__BB1_5;
	ld.global.f32 	%f29, [%rd4+-4];
	mul.f32 	%f46, %f29, 0f3DE38866;
$L__BB1_5:
	setp.lt.s32 	%p6, %r1, 1;
	add.f32 	%f5, %f45, %f46;
	add.s32 	%r6, %r19, 1;
	setp.ge.u32 	%p7, %r6, %r11;
	mad.lo.s32 	%r7, %r9, %r19, %r9;
	cvt.s64.s32 	%rd14, %r7;
	add.s64 	%rd15, %rd14, %rd2;
	shl.b64 	%rd16, %rd15, 2;
	add.s64 	%rd5, %rd1, %rd16;
	mov.f32 	%f47, 0f00000000;
	or.pred  	%p8, %p6, %p7;
	@%p8 bra 	$L__BB1_7;
	ld.global.f32 	%f31, [%rd5+-4];
	mul.f32 	%f47, %f31, 0f3DE38866;
$L__BB1_7:
	add.f32 	%f8, %f5, %f47;
	or.b32  	%r22, %r3, %r1;
	setp.lt.s32 	%p9, %r22, 0;
	setp.gt.u32 	%p10, %r19, %r11;
	mov.f32 	%f48, 0f00000000;
	or.pred  	%p11, %p9, %p10;
	@%p11 bra 	$L__BB1_9;
	add.s32 	%r23, %r4, %r1;
	mul.wide.s32 	%rd17, %r23, 4;
	add.s64 	%rd18, %rd1, %rd17;
	ld.global.f32 	%f33, [%rd18];
	mul.f32 	%f48, %f33, 0f3DE38866;
$L__BB1_9:
	add.f32 	%f11, %f8, %f48;
	setp.lt.s32 	%p12, %r1, 0;
	mov.f32 	%f49, 0f00000000;
	@%p12 bra 	$L__BB1_11;
	add.s32 	%r24, %r5, %r1;
	mul.wide.s32 	%rd19, %r24, 4;
	add.s64 	%rd20, %rd1, %rd19;
	ld.global.f32 	%f35, [%rd20];
	mul.f32 	%f49, %f35, 0f3DE38866;
$L__BB1_11:
	setp.lt.s32 	%p13, %r1, 0;
	setp.ge.u32 	%p14, %r6, %r11;
	add.f32 	%f14, %f11, %f49;
	mov.f32 	%f50, 0f00000000;
	or.pred  	%p15, %p13, %p14;
	@%p15 bra 	$L__BB1_13;
	add.s32 	%r25, %r7, %r1;
	mul.wide.s32 	%rd21, %r25, 4;
	add.s64 	%rd22, %rd1, %rd21;
	ld.global.f32 	%f37, [%rd22];
	mul.f32 	%f50, %f37, 0f3DE38866;
$L__BB1_13:
	setp.gt.u32 	%p16, %r19, %r11;
	add.f32 	%f17, %f14, %f50;
	add.s32 	%r8, %r1, 1;
	setp.ge.s32 	%p17, %r8, %r9;
	or.b32  	%r26, %r3, %r8;
	setp.lt.s32 	%p18, %r26, 0;
	or.pred  	%p19, %p18, %p16;
	mov.f32 	%f51, 0f00000000;
	or.pred  	%p20, %p19, %p17;
	@%p20 bra 	$L__BB1_15;
	ld.global.f32 	%f39, [%rd3+4];
	mul.f32 	%f51, %f39, 0f3DE38866;
$L__BB1_15:
	setp.ge.s32 	%p21, %r8, %r9;
	add.f32 	%f20, %f17, %f51;
	setp.lt.s32 	%p22, %r1, -1;
	mov.f32 	%f52, 0f00000000;
	or.pred  	%p23, %p22, %p21;
	@%p23 bra 	$L__BB1_17;
	ld.global.f32 	%f41, [%rd4+4];
	mul.f32 	%f52, %f41, 0f3DE38866;
$L__BB1_17:
	setp.lt.s32 	%p24, %r1, -1;
	setp.ge.s32 	%p25, %r8, %r9;
	setp.ge.u32 	%p26, %r6, %r11;
	add.f32 	%f23, %f20, %f52;
	or.pred  	%p27, %p24, %p26;
	mov.f32 	%f53, 0f00000000;
	or.pred  	%p28, %p27, %p25;
	@%p28 bra 	$L__BB1_19;
	ld.global.f32 	%f43, [%rd5+4];
	mul.f32 	%f53, %f43, 0f3DE38866;
$L__BB1_19:
	add.f32 	%f44, %f23, %f53;
	add.s32 	%r27, %r5, %r1;
	cvta.to.global.u64 	%rd23, %rd6;
	mul.wide.s32 	%rd24, %r27, 4;
	add.s64 	%rd25, %rd23, %rd24;
	st.global.f32 	[%rd25], %f44;
$L__BB1_20:
	ret;

}
	// .globl	_ZN3cub18CUB_300001_SM_10006detail11EmptyKernelIvEEvv
.visible .entry _ZN3cub18CUB_300001_SM_10006detail11EmptyKernelIvEEvv()
{


	ret;

}


// ===== COMPILED SASS (sm_100) =====

	.target	sm_100

	.elftype	@"ET_EXEC"


//--------------------- .note.nv.tkinfo           --------------------------
	.section	.note.nv.tkinfo,"",@"SHT_NOTE"
	.sectionflags	@"SHF_NOTE_NV_TKINFO"
	.tkinfo
        /*0018*/ 	.word	0x00000002
        /*0030*/ 	.string	""
        /*0030*/ 	.string	"ptxas"
        /*0030*/ 	.string	"Cuda compilation tools, release 13.0, V13.0.88"
        /*0030*/ 	.string	"Build cuda_13.0.r13.0/compiler.36424714_0"
        /*0030*/ 	.string	"-arch sm_100 -m 64 "



//--------------------- .note.nv.cuinfo           --------------------------
	.section	.note.nv.cuinfo,"",@"SHT_NOTE"
	.sectionflags	@"SHF_NOTE_NV_CUINFO"
        /*0018*/ 	.short	0x0002
        /*001a*/ 	.short	0x0064
        /*001c*/ 	.short	0x0082
	.zero		2


//--------------------- .nv.info                  --------------------------
	.section	.nv.info,"",@"SHT_CUDA_INFO"
	.align	4


	//----- nvinfo : EIATTR_REGCOUNT
	.align		4
        /*0000*/ 	.byte	0x04, 0x2f
        /*0002*/ 	.short	(.L_53 - .L_52)
	.align		4
.L_52:
        /*0004*/ 	.word	index@(_Z4fillPff)
        /*0008*/ 	.word	0x0000000a


	//----- nvinfo : EIATTR_FRAME_SIZE
	.align		4
.L_53:
        /*000c*/ 	.byte	0x04, 0x11
        /*000e*/ 	.short	(.L_55 - .L_54)
	.align		4
.L_54:
        /*0010*/ 	.word	index@(_Z4fillPff)
        /*0014*/ 	.word	0x00000000


	//----- nvinfo : EIATTR_REGCOUNT
	.align		4
.L_55:
        /*0018*/ 	.byte	0x04, 0x2f
        /*001a*/ 	.short	(.L_57 - .L_56)
	.align		4
.L_56:
        /*001c*/ 	.word	index@(_Z6blur2DPKfiiPf)
        /*0020*/ 	.word	0x0000001b


	//----- nvinfo : EIATTR_FRAME_SIZE
	.align		4
.L_57:
        /*0024*/ 	.byte	0x04, 0x11
        /*0026*/ 	.short	(.L_59 - .L_58)
	.align		4
.L_58:
        /*0028*/ 	.word	index@(_Z6blur2DPKfiiPf)
        /*002c*/ 	.word	0x00000000


	//----- nvinfo : EIATTR_REGCOUNT
	.align		4
.L_59:
        /*0030*/ 	.byte	0x04, 0x2f
        /*0032*/ 	.short	(.L_61 - .L_60)
	.align		4
.L_60:
        /*0034*/ 	.word	index@(_ZN3cub18CUB_300001_SM_10006detail11EmptyKernelIvEEvv)
        /*0038*/ 	.word	0x00000004


	//----- nvinfo : EIATTR_FRAME_SIZE
	.align		4
.L_61:
        /*003c*/ 	.byte	0x04, 0x11
        /*003e*/ 	.short	(.L_63 - .L_62)
	.align		4
.L_62:
        /*0040*/ 	.word	index@(_ZN3cub18CUB_300001_SM_10006detail11EmptyKernelIvEEvv)
        /*0044*/ 	.word	0x00000000


	//----- nvinfo : EIATTR_MIN_STACK_SIZE
	.align		4
.L_63:
        /*0048*/ 	.byte	0x04, 0x12
        /*004a*/ 	.short	(.L_65 - .L_64)
	.align		4
.L_64:
        /*004c*/ 	.word	index@(_ZN3cub18CUB_300001_SM_10006detail11EmptyKernelIvEEvv)
        /*0050*/ 	.word	0x00000000


	//----- nvinfo : EIATTR_MIN_STACK_SIZE
	.align		4
.L_65:
        /*0054*/ 	.byte	0x04, 0x12
        /*0056*/ 	.short	(.L_67 - .L_66)
	.align		4
.L_66:
        /*0058*/ 	.word	index@(_Z6blur2DPKfiiPf)
        /*005c*/ 	.word	0x00000000


	//----- nvinfo : EIATTR_MIN_STACK_SIZE
	.align		4
.L_67:
        /*0060*/ 	.byte	0x04, 0x12
        /*0062*/ 	.short	(.L_69 - .L_68)
	.align		4
.L_68:
        /*0064*/ 	.word	index@(_Z4fillPff)
        /*0068*/ 	.word	0x00000000
.L_69:


//--------------------- .nv.compat                --------------------------
	.section	.nv.compat,"",@"SHT_CUDA_COMPAT_INFO"
	.align	4
        /*0000*/ 	.byte	0x02, 0x09, 0x00, 0x00, 0x02, 0x02, 0x01, 0x00, 0x02, 0x05, 0x05, 0x00, 0x03, 0x07, 0x01, 0x01
        /*0010*/ 	.byte	0x02, 0x03, 0x00, 0x00, 0x02, 0x06, 0x01, 0x00, 0x04, 0x0b, 0x08, 0x00, 0x09, 0x00, 0x00, 0x00
        /*0020*/ 	.byte	0x00, 0x00, 0x00, 0x00


//--------------------- .nv.info._ZN3cub18CUB_300001_SM_10006detail11EmptyKernelIvEEvv --------------------------
	.section	.nv.info._ZN3cub18CUB_300001_SM_10006detail11EmptyKernelIvEEvv,"",@"SHT_CUDA_INFO"
	.sectionflags	@""
	.align	4


	//----- nvinfo : EIATTR_CUDA_API_VERSION
	.align		4
        /*0000*/ 	.byte	0x04, 0x37
        /*0002*/ 	.short	(.L_71 - .L_70)
.L_70:
        /*0004*/ 	.word	0x00000082


	//----- nvinfo : EIATTR_SPARSE_MMA_MASK
	.align		4
.L_71:
        /*0008*/ 	.byte	0x03, 0x50
        /*000a*/ 	.short	0x0000


	//----- nvinfo : EIATTR_MAXREG_COUNT
	.align		4
        /*000c*/ 	.byte	0x03, 0x1b
        /*000e*/ 	.short	0x00ff


	//----- nvinfo : EIATTR_MERCURY_ISA_VERSION
	.align		4
        /*0010*/ 	.byte	0x03, 0x5f
        /*0012*/ 	.short	0x0101


	//----- nvinfo : EIATTR_VRC_CTA_INIT_COUNT
	.align		4
        /*0014*/ 	.byte	0x02, 0x4a
	.zero		1
	.zero		1


	//----- nvinfo : EIATTR_EXIT_INSTR_OFFSETS
	.align		4
        /*0018*/ 	.byte	0x04, 0x1c
        /*001a*/ 	.short	(.L_73 - .L_72)


	//   ....[0]....
.L_72:
        /*001c*/ 	.word	0x00000010


	//----- nvinfo : EIATTR_SW_WAR
	.align		4
.L_73:
        /*0020*/ 	.byte	0x04, 0x36
        /*0022*/ 	.short	(.L_75 - .L_74)
.L_74:
        /*0024*/ 	.word	0x00000008
.L_75:


//--------------------- .nv.info._Z6blur2DPKfiiPf --------------------------
	.section	.nv.info._Z6blur2DPKfiiPf,"",@"SHT_CUDA_INFO"
	.sectionflags	@""
	.align	4


	//----- nvinfo : EIATTR_CUDA_API_VERSION
	.align		4
        /*0000*/ 	.byte	0x04, 0x37
        /*0002*/ 	.short	(.L_77 - .L_76)
.L_76:
        /*0004*/ 	.word	0x00000082


	//----- nvinfo : EIATTR_KPARAM_INFO
	.align		4
.L_77:
        /*0008*/ 	.byte	0x04, 0x17
        /*000a*/ 	.short	(.L_79 - .L_78)
.L_78:
        /*000c*/ 	.word	0x00000000
        /*0010*/ 	.short	0x0003
        /*0012*/ 	.short	0x0010
        /*0014*/ 	.byte	0x00, 0xf5, 0x21, 0x00


	//----- nvinfo : EIATTR_KPARAM_INFO
	.align		4
.L_79:
        /*0018*/ 	.byte	0x04, 0x17
        /*001a*/ 	.short	(.L_81 - .L_80)
.L_80:
        /*001c*/ 	.word	0x00000000
        /*0020*/ 	.short	0x0002
        /*0022*/ 	.short	0x000c
        /*0024*/ 	.byte	0x00, 0xf0, 0x11, 0x00


	//----- nvinfo : EIATTR_KPARAM_INFO
	.align		4
.L_81:
        /*0028*/ 	.byte	0x04, 0x17
        /*002a*/ 	.short	(.L_83 - .L_82)
.L_82:
        /*002c*/ 	.word	0x00000000
        /*0030*/ 	.short	0x0001
        /*0032*/ 	.short	0x0008
        /*0034*/ 	.byte	0x00, 0xf0, 0x11, 0x00


	//----- nvinfo : EIATTR_KPARAM_INFO
	.align		4
.L_83:
        /*0038*/ 	.byte	0x04, 0x17
        /*003a*/ 	.short	(.L_85 - .L_84)
.L_84:
        /*003c*/ 	.word	0x00000000
        /*0040*/ 	.short	0x0000
        /*0042*/ 	.short	0x0000
        /*0044*/ 	.byte	0x00, 0xf5, 0x21, 0x00


	//----- nvinfo : EIATTR_SPARSE_MMA_MASK
	.align		4
.L_85:
        /*0048*/ 	.byte	0x03, 0x50
        /*004a*/ 	.short	0x0000


	//----- nvinfo : EIATTR_MAXREG_COUNT
	.align		4
        /*004c*/ 	.byte	0x03, 0x1b
        /*004e*/ 	.short	0x00ff


	//----- nvinfo : EIATTR_MERCURY_ISA_VERSION
	.align		4
        /*0050*/ 	.byte	0x03, 0x5f
        /*0052*/ 	.short	0x0101


	//----- nvinfo : EIATTR_VRC_CTA_INIT_COUNT
	.align		4
        /*0054*/ 	.byte	0x02, 0x4a
	.zero		1
	.zero		1


	//----- nvinfo : EIATTR_EXIT_INSTR_OFFSETS
	.align		4
        /*0058*/ 	.byte	0x04, 0x1c
        /*005a*/ 	.short	(.L_87 - .L_86)


	//   ....[0]....
.L_86:
        /*005c*/ 	.word	0x00000160


	//   ....[1]....
        /*0060*/ 	.word	0x000006d0


	//----- nvinfo : EIATTR_CBANK_PARAM_SIZE
	.align		4
.L_87:
        /*0064*/ 	.byte	0x03, 0x19
        /*0066*/ 	.short	0x0018


	//----- nvinfo : EIATTR_PARAM_CBANK
	.align		4
        /*0068*/ 	.byte	0x04, 0x0a
        /*006a*/ 	.short	(.L_89 - .L_88)
	.align		4
.L_88:
        /*006c*/ 	.word	index@(.nv.constant0._Z6blur2DPKfiiPf)
        /*0070*/ 	.short	0x0380
        /*0072*/ 	.short	0x0018


	//----- nvinfo : EIATTR_SW_WAR
	.align		4
.L_89:
        /*0074*/ 	.byte	0x04, 0x36
        /*0076*/ 	.short	(.L_91 - .L_90)
.L_90:
        /*0078*/ 	.word	0x00000008
.L_91:


//--------------------- .nv.info._Z4fillPff       --------------------------
	.section	.nv.info._Z4fillPff,"",@"SHT_CUDA_INFO"
	.sectionflags	@""
	.align	4


	//----- nvinfo : EIATTR_CUDA_API_VERSION
	.align		4
        /*0000*/ 	.byte	0x04, 0x37
        /*0002*/ 	.short	(.L_93 - .L_92)
.L_92:
        /*0004*/ 	.word	0x00000082


	//----- nvinfo : EIATTR_KPARAM_INFO
	.align		4
.L_93:
        /*0008*/ 	.byte	0x04, 0x17
        /*000a*/ 	.short	(.L_95 - .L_94)
.L_94:
        /*000c*/ 	.word	0x00000000
        /*0010*/ 	.short	0x0001
        /*0012*/ 	.short	0x0008
        /*0014*/ 	.byte	0x00, 0xf0, 0x11, 0x00


	//----- nvinfo : EIATTR_KPARAM_INFO
	.align		4
.L_95:
        /*0018*/ 	.byte	0x04, 0x17
        /*001a*/ 	.short	(.L_97 - .L_96)
.L_96:
        /*001c*/ 	.word	0x00000000
        /*0020*/ 	.short	0x0000
        /*0022*/ 	.short	0x0000
        /*0024*/ 	.byte	0x00, 0xf5, 0x21, 0x00


	//----- nvinfo : EIATTR_SPARSE_MMA_MASK
	.align		4
.L_97:
        /*0028*/ 	.byte	0x03, 0x50
        /*002a*/ 	.short	0x0000


	//----- nvinfo : EIATTR_MAXREG_COUNT
	.align		4
        /*002c*/ 	.byte	0x03, 0x1b
        /*002e*/ 	.short	0x00ff


	//----- nvinfo : EIATTR_MERCURY_ISA_VERSION
	.align		4
        /*0030*/ 	.byte	0x03, 0x5f
        /*0032*/ 	.short	0x0101


	//----- nvinfo : EIATTR_VRC_CTA_INIT_COUNT
	.align		4
        /*0034*/ 	.byte	0x02, 0x4a
	.zero		1
	.zero		1


	//----- nvinfo : EIATTR_EXIT_INSTR_OFFSETS
	.align		4
        /*0038*/ 	.byte	0x04, 0x1c
        /*003a*/ 	.short	(.L_99 - .L_98)


	//   ....[0]....
.L_98:
        /*003c*/ 	.word	0x00000030


	//   ....[1]....
        /*0040*/ 	.word	0x000000c0


	//----- nvinfo : EIATTR_CBANK_PARAM_SIZE
	.align		4
.L_99:
        /*0044*/ 	.byte	0x03, 0x19
        /*0046*/ 	.short	0x000c


	//----- nvinfo : EIATTR_PARAM_CBANK
	.align		4
        /*0048*/ 	.byte	0x04, 0x0a
        /*004a*/ 	.short	(.L_101 - .L_100)
	.align		4
.L_100:
        /*004c*/ 	.word	index@(.nv.constant0._Z4fillPff)
        /*0050*/ 	.short	0x0380
        /*0052*/ 	.short	0x000c


	//----- nvinfo : EIATTR_SW_WAR
	.align		4
.L_101:
        /*0054*/ 	.byte	0x04, 0x36
        /*0056*/ 	.short	(.L_103 - .L_102)
.L_102:
        /*0058*/ 	.word	0x00000008
.L_103:


//--------------------- .nv.callgraph             --------------------------
	.section	.nv.callgraph,"",@"SHT_CUDA_CALLGRAPH"
	.align	4
	.sectionentsize	8
	.align		4
        /*0000*/ 	.word	0x00000000
	.align		4
        /*0004*/ 	.word	0xffffffff
	.align		4
        /*0008*/ 	.word	0x00000000
	.align		4
        /*000c*/ 	.word	0xfffffffe
	.align		4
        /*0010*/ 	.word	0x00000000
	.align		4
        /*0014*/ 	.word	0xfffffffd
	.align		4
        /*0018*/ 	.word	0x00000000
	.align		4
        /*001c*/ 	.word	0xfffffffc


//--------------------- .nv.constant4             --------------------------
	.section	.nv.constant4,"a",@progbits
	.align	8
	.align		8
.nv.constant4:
        /*0000*/ 	.dword	precalc_xorwow_matrix
	.align		8
        /*0008*/ 	.dword	precalc_xorwow_offset_matrix
	.align		8
        /*0010*/ 	.dword	mrg32k3aM1
	.align		8
        /*0018*/ 	.dword	mrg32k3aM2
	.align		8
        /*0020*/ 	.dword	mrg32k3aM1SubSeq
	.align		8
        /*0028*/ 	.dword	mrg32k3aM2SubSeq
	.align		8
        /*0030*/ 	.dword	mrg32k3aM1Seq
	.align		8
        /*0038*/ 	.dword	mrg32k3aM2Seq
	.align		8
        /*0040*/ 	.dword	_ZN34_INTERNAL_285163c3_4_k_cu_5c0bf09a4cuda3std3__45__cpo5beginE
	.align		8
        /*0048*/ 	.dword	_ZN34_INTERNAL_285163c3_4_k_cu_5c0bf09a4cuda3std3__45__cpo3endE
	.align		8
        /*0050*/ 	.dword	_ZN34_INTERNAL_285163c3_4_k_cu_5c0bf09a4cuda3std3__45__cpo6cbeginE
	.align		8
        /*0058*/ 	.dword	_ZN34_INTERNAL_285163c3_4_k_cu_5c0bf09a4cuda3std3__45__cpo4cendE
	.align		8
        /*0060*/ 	.dword	_ZN34_INTERNAL_285163c3_4_k_cu_5c0bf09a4cuda3std3__45__cpo6rbeginE
	.align		8
        /*0068*/ 	.dword	_ZN34_INTERNAL_285163c3_4_k_cu_5c0bf09a4cuda3std3__45__cpo4rendE
	.align		8
        /*0070*/ 	.dword	_ZN34_INTERNAL_285163c3_4_k_cu_5c0bf09a4cuda3std3__45__cpo7crbeginE
	.align		8
        /*0078*/ 	.dword	_ZN34_INTERNAL_285163c3_4_k_cu_5c0bf09a4cuda3std3__45__cpo5crendE
	.align		8
        /*0080*/ 	.dword	_ZN34_INTERNAL_285163c3_4_k_cu_5c0bf09a4cuda3std3__436_GLOBAL__N__285163c3_4_k_cu_5c0bf09a6ignoreE
	.align		8
        /*0088*/ 	.dword	_ZN34_INTERNAL_285163c3_4_k_cu_5c0bf09a4cuda3std3__419piecewise_constructE
	.align		8
        /*0090*/ 	.dword	_ZN34_INTERNAL_285163c3_4_k_cu_5c0bf09a4cuda3std3__48in_placeE
	.align		8
        /*0098*/ 	.dword	_ZN34_INTERNAL_285163c3_4_k_cu_5c0bf09a4cuda3std3__420unreachable_sentinelE
	.align		8
        /*00a0*/ 	.dword	_ZN34_INTERNAL_285163c3_4_k_cu_5c0bf09a4cuda3std3__47nulloptE
	.align		8
        /*00a8*/ 	.dword	_ZN34_INTERNAL_285163c3_4_k_cu_5c0bf09a4cuda3std3__48unexpectE
	.align		8
        /*00b0*/ 	.dword	_ZN34_INTERNAL_285163c3_4_k_cu_5c0bf09a4cuda3std6ranges3__45__cpo4swapE
	.align		8
        /*00b8*/ 	.dword	_ZN34_INTERNAL_285163c3_4_k_cu_5c0bf09a4cuda3std6ranges3__45__cpo9iter_moveE
	.align		8
        /*00c0*/ 	.dword	_ZN34_INTERNAL_285163c3_4_k_cu_5c0bf09a4cuda3std6ranges3__45__cpo5beginE
	.align		8
        /*00c8*/ 	.dword	_ZN34_INTERNAL_285163c3_4_k_cu_5c0bf09a4cuda3std6ranges3__45__cpo3endE
	.align		8
        /*00d0*/ 	.dword	_ZN34_INTERNAL_285163c3_4_k_cu_5c0bf09a4cuda3std6ranges3__45__cpo6cbeginE
	.align		8
        /*00d8*/ 	.dword	_ZN34_INTERNAL_285163c3_4_k_cu_5c0bf09a4cuda3std6ranges3__45__cpo4cendE
	.align		8
        /*00e0*/ 	.dword	_ZN34_INTERNAL_285163c3_4_k_cu_5c0bf09a4cuda3std6ranges3__45__cpo7advanceE
	.align		8
        /*00e8*/ 	.dword	_ZN34_INTERNAL_285163c3_4_k_cu_5c0bf09a4cuda3std6ranges3__45__cpo9iter_swapE
	.align		8
        /*00f0*/ 	.dword	_ZN34_INTERNAL_285163c3_4_k_cu_5c0bf09a4cuda3std6ranges3__45__cpo4nextE
	.align		8
        /*00f8*/ 	.dword	_ZN34_INTERNAL_285163c3_4_k_cu_5c0bf09a4cuda3std6ranges3__45__cpo4prevE
	.align		8
        /*0100*/ 	.dword	_ZN34_INTERNAL_285163c3_4_k_cu_5c0bf09a4cuda3std6ranges3__45__cpo4dataE
	.align		8
        /*0108*/ 	.dword	_ZN34_INTERNAL_285163c3_4_k_cu_5c0bf09a4cuda3std6ranges3__45__cpo5cdataE
	.align		8
        /*0110*/ 	.dword	_ZN34_INTERNAL_285163c3_4_k_cu_5c0bf09a4cuda3std6ranges3__45__cpo4sizeE
	.align		8
        /*0118*/ 	.dword	_ZN34_INTERNAL_285163c3_4_k_cu_5c0bf09a4cuda3std6ranges3__45__cpo5ssizeE
	.align		8
        /*0120*/ 	.dword	_ZN34_INTERNAL_285163c3_4_k_cu_5c0bf09a4cuda3std6ranges3__45__cpo8distanceE
	.align		8
        /*0128*/ 	.dword	_ZN34_INTERNAL_285163c3_4_k_cu_5c0bf09a6thrust24THRUST_300001_SM_1000_NS8cuda_cub3parE
	.align		8
        /*0130*/ 	.dword	_ZN34_INTERNAL_285163c3_4_k_cu_5c0bf09a6thrust24THRUST_300001_SM_1000_NS8cuda_cub10par_nosyncE
	.align		8
        /*0138*/ 	.dword	_ZN34_INTERNAL_285163c3_4_k_cu_5c0bf09a6thrust24THRUST_300001_SM_1000_NS6system6detail10sequential3seqE
	.align		8
        /*0140*/ 	.dword	_ZN34_INTERNAL_285163c3_4_k_cu_5c0bf09a6thrust24THRUST_300001_SM_1000_NS12placeholders2_1E
	.align		8
        /*0148*/ 	.dword	_ZN34_INTERNAL_285163c3_4_k_cu_5c0bf09a6thrust24THRUST_300001_SM_1000_NS12placeholders2_2E
	.align		8
        /*0150*/ 	.dword	_ZN34_INTERNAL_285163c3_4_k_cu_5c0bf09a6thrust24THRUST_300001_SM_1000_NS12placeholders2_3E
	.align		8
        /*0158*/ 	.dword	_ZN34_INTERNAL_285163c3_4_k_cu_5c0bf09a6thrust24THRUST_300001_SM_1000_NS12placeholders2_4E
	.align		8
        /*0160*/ 	.dword	_ZN34_INTERNAL_285163c3_4_k_cu_5c0bf09a6thrust24THRUST_300001_SM_1000_NS12placeholders2_5E
	.align		8
        /*0168*/ 	.dword	_ZN34_INTERNAL_285163c3_4_k_cu_5c0bf09a6thrust24THRUST_300001_SM_1000_NS12placeholders2_6E
	.align		8
        /*0170*/ 	.dword	_ZN34_INTERNAL_285163c3_4_k_cu_5c0bf09a6thrust24THRUST_300001_SM_1000_NS12placeholders2_7E
	.align		8
        /*0178*/ 	.dword	_ZN34_INTERNAL_285163c3_4_k_cu_5c0bf09a6thrust24THRUST_300001_SM_1000_NS12placeholders2_8E
	.align		8
        /*0180*/ 	.dword	_ZN34_INTERNAL_285163c3_4_k_cu_5c0bf09a6thrust24THRUST_300001_SM_1000_NS12placeholders2_9E
	.align		8
        /*0188*/ 	.dword	_ZN34_INTERNAL_285163c3_4_k_cu_5c0bf09a6thrust24THRUST_300001_SM_1000_NS12placeholders3_10E
	.align		8
        /*0190*/ 	.dword	_ZN34_INTERNAL_285163c3_4_k_cu_5c0bf09a6thrust24THRUST_300001_SM_1000_NS3seqE


//--------------------- .nv.constant3             --------------------------
	.section	.nv.constant3,"a",@progbits
	.align	8
.nv.constant3:
	.type		__cr_lgamma_table,@object
	.size		__cr_lgamma_table,(.L_8 - __cr_lgamma_table)
__cr_lgamma_table:
        /*0000*/ 	.byte	0x00, 0x00, 0x00, 0x00, 0x00, 0x00, 0x00, 0x00, 0x00, 0x00, 0x00, 0x00, 0x00, 0x00, 0x00, 0x00
        /*0010*/ 	.byte	0xef, 0x39, 0xfa, 0xfe, 0x42, 0x2e, 0xe6, 0x3f, 0x02, 0x20, 0x2a, 0xfa, 0x0b, 0xab, 0xfc, 0x3f
        /*0020*/ 	.byte	0xf9, 0x2c, 0x92, 0x7c, 0xa7, 0x6c, 0x09, 0x40, 0xc9, 0x79, 0x44, 0x3c, 0x64, 0x26, 0x13, 0x40
        /*0030*/ 	.byte	0xca, 0x01, 0xcf, 0x3a, 0x27, 0x51, 0x1a, 0x40, 0x30, 0xcc, 0x2d, 0xf3, 0xe1, 0x0c, 0x21, 0x40
        /*0040*/ 	.byte	0x0d, 0xb7, 0xfc, 0x82, 0x8e, 0x35, 0x25, 0x40
.L_8:


//--------------------- .text._ZN3cub18CUB_300001_SM_10006detail11EmptyKernelIvEEvv --------------------------
	.section	.text._ZN3cub18CUB_300001_SM_10006detail11EmptyKernelIvEEvv,"ax",@progbits
	.align	128
        .global         _ZN3cub18CUB_300001_SM_10006detail11EmptyKernelIvEEvv
        .type           _ZN3cub18CUB_300001_SM_10006detail11EmptyKernelIvEEvv,@function
        .size           _ZN3cub18CUB_300001_SM_10006detail11EmptyKernelIvEEvv,(.L_x_3 - _ZN3cub18CUB_300001_SM_10006detail11EmptyKernelIvEEvv)
        .other          _ZN3cub18CUB_300001_SM_10006detail11EmptyKernelIvEEvv,@"STO_CUDA_ENTRY STV_DEFAULT"
_ZN3cub18CUB_300001_SM_10006detail11EmptyKernelIvEEvv:
.text._ZN3cub18CUB_300001_SM_10006detail11EmptyKernelIvEEvv:
[----:B------:R-:W-:Y:S01]  /*0000*/  LDC R1, c[0x0][0x37c] ;  /* 0x0000df00ff017b82 */ /* 0x000fe20000000800 */
[----:B------:R-:W-:Y:S05]  /*0010*/  EXIT ;  /* 0x000000000000794d */ /* 0x000fea0003800000 */
.L_x_0:
[----:B------:R-:W-:-:S00]  /*0020*/  BRA `(.L_x_0) ;  /* 0xfffffffc00fc7947 */ /* 0x000fc0000383ffff */
[----:B------:R-:W-:-:S00]  /*0030*/  NOP ;  /* 0x0000000000007918 */ /* 0x000fc00000000000 */
        /* <DEDUP_REMOVED lines=12> */
.L_x_3:


//--------------------- .text._Z6blur2DPKfiiPf    --------------------------
	.section	.text._Z6blur2DPKfiiPf,"ax",@progbits
	.align	128
        .global         _Z6blur2DPKfiiPf
        .type           _Z6blur2DPKfiiPf,@function
        .size           _Z6blur2DPKfiiPf,(.L_x_4 - _Z6blur2DPKfiiPf)
        .other          _Z6blur2DPKfiiPf,@"STO_CUDA_ENTRY STV_DEFAULT"
_Z6blur2DPKfiiPf:
.text._Z6blur2DPKfiiPf:
[----:B------:R-:W-:Y:S01]  /*0000*/  LDC R1, c[0x0][0x37c] ;  /* 0x0000df00ff017b82 */ /* 0x000fe20000000800 */
[----:B------:R-:W0:Y:S01]  /*0010*/  S2R R18, SR_TID.Y ;  /* 0x0000000000127919 */ /* 0x000e220000002200 */
[----:B------:R-:W1:Y:S06]  /*0020*/  LDCU UR4, c[0x0][0x360] ;  /* 0x00006c00ff0477ac */ /* 0x000e6c0008000800 */
[----:B------:R-:W2:Y:S01]  /*0030*/  LDC.64 R2, c[0x0][0x388] ;  /* 0x0000e200ff027b82 */ /* 0x000ea20000000a00 */
[----:B------:R-:W-:Y:S01]  /*0040*/  HFMA2 R6, -RZ, RZ, 1.4716796875, -0.0001342296600341796875 ;  /* 0x3de38866ff067431 */ /* 0x000fe200000001ff */
[----:B------:R-:W0:Y:S01]  /*0050*/  S2R R5, SR_CTAID.Y ;  /* 0x0000000000057919 */ /* 0x000e220000002600 */
[----:B------:R-:W0:Y:S01]  /*0060*/  LDCU UR6, c[0x0][0x364] ;  /* 0x00006c80ff0677ac */ /* 0x000e220008000800 */
[----:B------:R-:W-:Y:S01]  /*0070*/  IMAD.MOV.U32 R4, RZ, RZ, 0x3de38866 ;  /* 0x3de38866ff047424 */ /* 0x000fe200078e00ff */
[----:B------:R-:W1:Y:S01]  /*0080*/  S2R R17, SR_TID.X ;  /* 0x0000000000117919 */ /* 0x000e620000002100 */
[----:B------:R-:W-:-:S02]  /*0090*/  IMAD.MOV.U32 R7, RZ, RZ, 0x3de38866 ;  /* 0x3de38866ff077424 */ /* 0x000fc400078e00ff */
[----:B------:R-:W3:Y:S01]  /*00a0*/  S2UR UR5, SR_CgaCtaId ;  /* 0x00000000000579c3 */ /* 0x000ee20000008800 */
[----:B------:R-:W1:Y:S01]  /*00b0*/  S2R R0, SR_CTAID.X ;  /* 0x0000000000007919 */ /* 0x000e620000002500 */
[----:B0-----:R-:W-:Y:S02]  /*00c0*/  IMAD R18, R5, UR6, R18 ;  /* 0x0000000605127c24 */ /* 0x001fe4000f8e0212 */
[----:B------:R-:W-:-:S03]  /*00d0*/  IMAD.MOV.U32 R5, RZ, RZ, 0x3de38866 ;  /* 0x3de38866ff057424 */ /* 0x000fc600078e00ff */
[----:B--2---:R-:W-:Y:S01]  /*00e0*/  ISETP.GE.AND P0, PT, R18, R3, PT ;  /* 0x000000031200720c */ /* 0x004fe20003f06270 */
[----:B-1----:R-:W-:Y:S01]  /*00f0*/  IMAD R17, R0, UR4, R17 ;  /* 0x0000000400117c24 */ /* 0x002fe2000f8e0211 */
[----:B------:R-:W-:Y:S02]  /*0100*/  UMOV UR4, 0x400 ;  /* 0x0000040000047882 */ /* 0x000fe40000000000 */
[----:B---3--:R-:W-:Y:S02]  /*0110*/  ULEA UR4, UR5, UR4, 0x18 ;  /* 0x0000000405047291 */ /* 0x008fe4000f8ec0ff */
[----:B------:R-:W-:-:S07]  /*0120*/  ISETP.GE.OR P0, PT, R17, R2, P0 ;  /* 0x000000021100720c */ /* 0x000fce0000706670 */
[----:B------:R0:W-:Y:S04]  /*0130*/  STS.128 [UR4], R4 ;  /* 0x00000004ff007988 */ /* 0x0001e80008000c04 */
[----:B------:R0:W-:Y:S04]  /*0140*/  STS.128 [UR4+0x10], R4 ;  /* 0x00001004ff007988 */ /* 0x0001e80008000c04 */
[----:B------:R0:W-:Y:S01]  /*0150*/  STS [UR4+0x20], R4 ;  /* 0x00002004ff007988 */ /* 0x0001e20008000804 */
[----:B------:R-:W-:Y:S05]  /*0160*/  @P0 EXIT ;  /* 0x000000000000094d */ /* 0x000fea0003800000 */
[----:B------:R-:W1:Y:S01]  /*0170*/  LDCU.64 UR6, c[0x0][0x380] ;  /* 0x00007000ff0677ac */ /* 0x000e620008000a00 */
[----:B------:R-:W-:Y:S01]  /*0180*/  VIADD R24, R18, 0xffffffff ;  /* 0xffffffff12187836 */ /* 0x000fe20000000000 */
[C---:B0-----:R-:W-:Y:S01]  /*0190*/  IADD3 R5, PT, PT, R17.reuse, -0x1, RZ ;  /* 0xffffffff11057810 */ /* 0x041fe20007ffe0ff */
[----:B------:R-:W0:Y:S02]  /*01a0*/  LDCU.64 UR4, c[0x0][0x358] ;  /* 0x00006b00ff0477ac */ /* 0x000e240008000a00 */
[C---:B------:R-:W-:Y:S01]  /*01b0*/  IMAD R20, R24.reuse, R2, RZ ;  /* 0x0000000218147224 */ /* 0x040fe200078e02ff */
[----:B------:R-:W-:Y:S02]  /*01c0*/  LOP3.LUT R5, R24, R5, RZ, 0xfc, !PT ;  /* 0x0000000518057212 */ /* 0x000fe400078efcff */
[----:B------:R-:W-:Y:S02]  /*01d0*/  SHF.R.S32.HI R9, RZ, 0x1f, R17 ;  /* 0x0000001fff097819 */ /* 0x000fe40000011411 */
[----:B------:R-:W-:-:S02]  /*01e0*/  IADD3 R0, P0, PT, R17, R20, RZ ;  /* 0x0000001411007210 */ /* 0x000fc40007f1e0ff */
[----:B------:R-:W-:Y:S02]  /*01f0*/  ISETP.GE.AND P6, PT, R5, RZ, PT ;  /* 0x000000ff0500720c */ /* 0x000fe40003fc6270 */
[----:B------:R-:W-:Y:S02]  /*0200*/  LEA.HI.X.SX32 R5, R20, R9, 0x1, P0 ;  /* 0x0000000914057211 */ /* 0x000fe400000f0eff */
[----:B-1----:R-:W-:-:S04]  /*0210*/  LEA R6, P0, R0, UR6, 0x2 ;  /* 0x0000000600067c11 */ /* 0x002fc8000f8010ff */
[----:B------:R-:W-:-:S05]  /*0220*/  LEA.HI.X R7, R0, UR7, R5, 0x2, P0 ;  /* 0x0000000700077c11 */ /* 0x000fca00080f1405 */
[----:B0-----:R-:W2:Y:S01]  /*0230*/  @P6 LDG.E R0, desc[UR4][R6.64+-0x4] ;  /* 0xfffffc0406006981 */ /* 0x001ea2000c1e1900 */
[----:B------:R-:W-:Y:S01]  /*0240*/  IMAD R22, R18, R2, RZ ;  /* 0x0000000212167224 */ /* 0x000fe200078e02ff */
[----:B------:R-:W-:-:S04]  /*0250*/  ISETP.GE.AND P1, PT, R17, 0x1, PT ;  /* 0x000000011100780c */ /* 0x000fc80003f26270 */
[----:B------:R-:W-:-:S04]  /*0260*/  IADD3 R5, P0, PT, R17, R22, RZ ;  /* 0x0000001611057210 */ /* 0x000fc80007f1e0ff */
[----:B------:R-:W-:Y:S02]  /*0270*/  LEA.HI.X.SX32 R8, R22, R9, 0x1, P0 ;  /* 0x0000000916087211 */ /* 0x000fe400000f0eff */
[----:B------:R-:W-:-:S04]  /*0280*/  LEA R4, P0, R5, UR6, 0x2 ;  /* 0x0000000605047c11 */ /* 0x000fc8000f8010ff */
[----:B------:R-:W-:-:S05]  /*0290*/  LEA.HI.X R5, R5, UR7, R8, 0x2, P0 ;  /* 0x0000000705057c11 */ /* 0x000fca00080f1408 */
[----:B------:R-:W3:Y:S01]  /*02a0*/  @P1 LDG.E R16, desc[UR4][R4.64+-0x4] ;  /* 0xfffffc0404101981 */ /* 0x000ee2000c1e1900 */
[----:B------:R-:W-:Y:S01]  /*02b0*/  ISETP.GT.U32.AND P0, PT, R18, R3, PT ;  /* 0x000000031200720c */ /* 0x000fe20003f04070 */
[C---:B------:R-:W-:Y:S01]  /*02c0*/  IMAD.IADD R21, R17.reuse, 0x1, R22 ;  /* 0x0000000111157824 */ /* 0x040fe200078e0216 */
[----:B------:R-:W-:Y:S02]  /*02d0*/  LOP3.LUT R8, R24, R17, RZ, 0xfc, !PT ;  /* 0x0000001118087212 */ /* 0x000fe400078efcff */
[C---:B------:R-:W-:Y:S02]  /*02e0*/  ISETP.GE.AND P4, PT, R17.reuse, RZ, PT ;  /* 0x000000ff1100720c */ /* 0x040fe40003f86270 */
[----:B------:R-:W-:Y:S01]  /*02f0*/  ISETP.LT.OR P3, PT, R8, RZ, P0 ;  /* 0x000000ff0800720c */ /* 0x000fe20000761670 */
[C---:B------:R-:W-:Y:S01]  /*0300*/  VIADD R8, R18.reuse, 0x1 ;  /* 0x0000000112087836 */ /* 0x040fe20000000000 */
[----:B------:R-:W-:Y:S01]  /*0310*/  IADD3 R19, PT, PT, R17, 0x1, RZ ;  /* 0x0000000111137810 */ /* 0x000fe20007ffe0ff */
[----:B------:R-:W-:-:S03]  /*0320*/  IMAD R18, R18, R2, R2 ;  /* 0x0000000212127224 */ /* 0x000fc600078e0202 */
[----:B------:R-:W-:Y:S01]  /*0330*/  ISETP.GE.U32.AND P2, PT, R8, R3, PT ;  /* 0x000000030800720c */ /* 0x000fe20003f46070 */
[----:B------:R-:W-:Y:S01]  /*0340*/  IMAD.MOV.U32 R3, RZ, RZ, RZ ;  /* 0x000000ffff037224 */ /* 0x000fe200078e00ff */
[----:B------:R-:W-:Y:S02]  /*0350*/  LOP3.LUT R24, R24, R19, RZ, 0xfc, !PT ;  /* 0x0000001318187212 */ /* 0x000fe400078efcff */
[C---:B------:R-:W-:Y:S01]  /*0360*/  ISETP.LT.OR P5, PT, R17.reuse, RZ, P2 ;  /* 0x000000ff1100720c */ /* 0x040fe200017a1670 */
[----:B------:R-:W0:Y:S01]  /*0370*/  @P4 LDC.64 R14, c[0x0][0x380] ;  /* 0x0000e000ff0e4b82 */ /* 0x000e220000000a00 */
[----:B------:R-:W-:Y:S01]  /*0380*/  ISETP.LT.OR P0, PT, R24, RZ, P0 ;  /* 0x000000ff1800720c */ /* 0x000fe20000701670 */
[----:B------:R-:W-:-:S06]  /*0390*/  @!P3 IMAD.IADD R23, R17, 0x1, R20 ;  /* 0x000000011117b824 */ /* 0x000fcc00078e0214 */
[----:B------:R-:W1:Y:S08]  /*03a0*/  @!P3 LDC.64 R12, c[0x0][0x380] ;  /* 0x0000e000ff0cbb82 */ /* 0x000e700000000a00 */
[----:B------:R-:W4:Y:S01]  /*03b0*/  @!P5 LDC.64 R10, c[0x0][0x380] ;  /* 0x0000e000ff0adb82 */ /* 0x000f220000000a00 */
[----:B------:R-:W-:Y:S01]  /*03c0*/  ISETP.GE.OR P0, PT, R19, R2, P0 ;  /* 0x000000021300720c */ /* 0x000fe20000706670 */
[----:B0-----:R-:W-:-:S06]  /*03d0*/  @P4 IMAD.WIDE R14, R21, 0x4, R14 ;  /* 0x00000004150e4825 */ /* 0x001fcc00078e020e */
[----:B------:R-:W5:Y:S01]  /*03e0*/  @P4 LDG.E R14, desc[UR4][R14.64] ;  /* 0x000000040e0e4981 */ /* 0x000f62000c1e1900 */
[----:B-1----:R-:W-:-:S05]  /*03f0*/  @!P3 IMAD.WIDE R12, R23, 0x4, R12 ;  /* 0x00000004170cb825 */ /* 0x002fca00078e020c */
[----:B------:R-:W5:Y:S04]  /*0400*/  @!P0 LDG.E R6, desc[UR4][R6.64+0x4] ;  /* 0x0000040406068981 */ /* 0x000f68000c1e1900 */
[----:B------:R0:W5:Y:S01]  /*0410*/  @!P3 LDG.E R12, desc[UR4][R12.64] ;  /* 0x000000040c0cb981 */ /* 0x000162000c1e1900 */
[----:B------:R-:W-:-:S04]  /*0420*/  @!P5 IMAD.IADD R23, R17, 0x1, R18 ;  /* 0x000000011117d824 */ /* 0x000fc800078e0212 */
[----:B----4-:R-:W-:-:S06]  /*0430*/  @!P5 IMAD.WIDE R10, R23, 0x4, R10 ;  /* 0x00000004170ad825 */ /* 0x010fcc00078e020a */
[----:B------:R-:W4:Y:S01]  /*0440*/  @!P5 LDG.E R10, desc[UR4][R10.64] ;  /* 0x000000040a0ad981 */ /* 0x000f22000c1e1900 */
[----:B--2---:R-:W-:Y:S01]  /*0450*/  @P6 FFMA R3, R0, 0.11110000312328338623, RZ ;  /* 0x3de3886600036823 */ /* 0x004fe200000000ff */
[----:B------:R-:W-:-:S04]  /*0460*/  IADD3 R0, P6, PT, R17, R18, RZ ;  /* 0x0000001211007210 */ /* 0x000fc80007fde0ff */
[----:B------:R-:W-:Y:S02]  /*0470*/  LEA.HI.X.SX32 R9, R18, R9, 0x1, P6 ;  /* 0x0000000912097211 */ /* 0x000fe400030f0eff */
[----:B------:R-:W-:-:S04]  /*0480*/  LEA R8, P6, R0, UR6, 0x2 ;  /* 0x0000000600087c11 */ /* 0x000fc8000f8c10ff */
[----:B------:R-:W-:Y:S02]  /*0490*/  LEA.HI.X R9, R0, UR7, R9, 0x2, P6 ;  /* 0x0000000700097c11 */ /* 0x000fe4000b0f1409 */
[----:B------:R-:W-:Y:S02]  /*04a0*/  ISETP.LT.OR P6, PT, R17, 0x1, P2 ;  /* 0x000000011100780c */ /* 0x000fe400017c1670 */
[----:B------:R-:W-:-:S11]  /*04b0*/  MOV R0, RZ ;  /* 0x000000ff00007202 */ /* 0x000fd60000000f00 */
[----:B------:R-:W2:Y:S01]  /*04c0*/  @!P6 LDG.E R20, desc[UR4][R8.64+-0x4] ;  /* 0xfffffc040814e981 */ /* 0x000ea2000c1e1900 */
[----:B---3--:R-:W-:Y:S01]  /*04d0*/  @P1 FMUL R0, R16, 0.11110000312328338623 ;  /* 0x3de3886610001820 */ /* 0x008fe20000400000 */
[-C--:B------:R-:W-:Y:S02]  /*04e0*/  ISETP.GE.AND P1, PT, R19, R2.reuse, PT ;  /* 0x000000021300720c */ /* 0x080fe40003f26270 */
[C---:B------:R-:W-:Y:S02]  /*04f0*/  ISETP.LT.OR P2, PT, R17.reuse, -0x1, P2 ;  /* 0xffffffff1100780c */ /* 0x040fe40001741670 */
[----:B------:R-:W-:Y:S02]  /*0500*/  ISETP.LT.OR P1, PT, R17, -0x1, P1 ;  /* 0xffffffff1100780c */ /* 0x000fe40000f21670 */
[----:B------:R-:W-:-:S11]  /*0510*/  ISETP.GE.OR P2, PT, R19, R2, P2 ;  /* 0x000000021300720c */ /* 0x000fd60001746670 */
[----:B------:R1:W3:Y:S04]  /*0520*/  @!P1 LDG.E R5, desc[UR4][R4.64+0x4] ;  /* 0x0000040404059981 */ /* 0x0002e8000c1e1900 */
[----:B------:R-:W3:Y:S01]  /*0530*/  @!P2 LDG.E R8, desc[UR4][R8.64+0x4] ;  /* 0x000004040808a981 */ /* 0x000ee2000c1e1900 */
[----:B------:R-:W-:Y:S01]  /*0540*/  MOV R2, RZ ;  /* 0x000000ff00027202 */ /* 0x000fe20000000f00 */
[----:B------:R-:W-:Y:S01]  /*0550*/  FADD R3, R0, R3 ;  /* 0x0000000300037221 */ /* 0x000fe20000000000 */
[----:B0-----:R-:W-:Y:S01]  /*0560*/  IMAD.MOV.U32 R13, RZ, RZ, RZ ;  /* 0x000000ffff0d7224 */ /* 0x001fe200078e00ff */
[----:B------:R-:W-:Y:S01]  /*0570*/  MOV R0, RZ ;  /* 0x000000ff00007202 */ /* 0x000fe20000000f00 */
[----:B-1----:R-:W-:Y:S02]  /*0580*/  IMAD.MOV.U32 R4, RZ, RZ, RZ ;  /* 0x000000ffff047224 */ /* 0x002fe400078e00ff */
[----:B-----5:R-:W-:Y:S01]  /*0590*/  @!P3 FMUL R13, R12, 0.11110000312328338623 ;  /* 0x3de388660c0db820 */ /* 0x020fe20000400000 */
[----:B------:R-:W-:Y:S01]  /*05a0*/  @P4 FMUL R0, R14, 0.11110000312328338623 ;  /* 0x3de388660e004820 */ /* 0x000fe20000400000 */
[----:B----4-:R-:W-:Y:S01]  /*05b0*/  @!P5 FMUL R4, R10, 0.11110000312328338623 ;  /* 0x3de388660a04d820 */ /* 0x010fe20000400000 */
[----:B--2---:R-:W-:-:S04]  /*05c0*/  @!P6 FMUL R2, R20, 0.11110000312328338623 ;  /* 0x3de388661402e820 */ /* 0x004fc80000400000 */
[----:B------:R-:W-:-:S04]  /*05d0*/  FADD R2, R3, R2 ;  /* 0x0000000203027221 */ /* 0x000fc80000000000 */
[----:B------:R-:W-:Y:S02]  /*05e0*/  FADD R13, R2, R13 ;  /* 0x0000000d020d7221 */ /* 0x000fe40000000000 */
[----:B------:R-:W0:Y:S02]  /*05f0*/  LDC.64 R2, c[0x0][0x390] ;  /* 0x0000e400ff027b82 */ /* 0x000e240000000a00 */
[----:B------:R-:W-:Y:S01]  /*0600*/  FADD R13, R13, R0 ;  /* 0x000000000d0d7221 */ /* 0x000fe20000000000 */
[----:B------:R-:W-:Y:S01]  /*0610*/  MOV R0, RZ ;  /* 0x000000ff00007202 */ /* 0x000fe20000000f00 */
[----:B------:R-:W-:Y:S02]  /*0620*/  @!P0 FMUL R0, R6, 0.11110000312328338623 ;  /* 0x3de3886606008820 */ /* 0x000fe40000400000 */
[----:B------:R-:W-:Y:S01]  /*0630*/  FADD R13, R13, R4 ;  /* 0x000000040d0d7221 */ /* 0x000fe20000000000 */
[----:B------:R-:W-:Y:S02]  /*0640*/  IMAD.MOV.U32 R4, RZ, RZ, RZ ;  /* 0x000000ffff047224 */ /* 0x000fe400078e00ff */
[----:B---3--:R-:W-:Y:S01]  /*0650*/  @!P1 FMUL R4, R5, 0.11110000312328338623 ;  /* 0x3de3886605049820 */ /* 0x008fe20000400000 */
[----:B------:R-:W-:Y:S01]  /*0660*/  FADD R13, R13, R0 ;  /* 0x000000000d0d7221 */ /* 0x000fe20000000000 */
[----:B------:R-:W-:Y:S01]  /*0670*/  MOV R6, RZ ;  /* 0x000000ff00067202 */ /* 0x000fe20000000f00 */
[----:B------:R-:W-:-:S02]  /*0680*/  @!P2 FMUL R6, R8, 0.11110000312328338623 ;  /* 0x3de388660806a820 */ /* 0x000fc40000400000 */
[----:B------:R-:W-:-:S04]  /*0690*/  FADD R5, R13, R4 ;  /* 0x000000040d057221 */ /* 0x000fc80000000000 */
[----:B------:R-:W-:Y:S01]  /*06a0*/  FADD R5, R5, R6 ;  /* 0x0000000605057221 */ /* 0x000fe20000000000 */
[----:B0-----:R-:W-:-:S05]  /*06b0*/  IMAD.WIDE R2, R21, 0x4, R2 ;  /* 0x0000000415027825 */ /* 0x001fca00078e0202 */
[----:B------:R-:W-:Y:S01]  /*06c0*/  STG.E desc[UR4][R2.64], R5 ;  /* 0x0000000502007986 */ /* 0x000fe2000c101904 */
[----:B------:R-:W-:Y:S05]  /*06d0*/  EXIT ;  /* 0x000000000000794d */ /* 0x000fea0003800000 */
.L_x_1:
        /* <DEDUP_REMOVED lines=10> */
.L_x_4:


//--------------------- .text._Z4fillPff          --------------------------
	.section	.text._Z4fillPff,"ax",@progbits
	.align	128
        .global         _Z4fillPff
        .type           _Z4fillPff,@function
        .size           _Z4fillPff,(.L_x_5 - _Z4fillPff)
        .other          _Z4fillPff,@"STO_CUDA_ENTRY STV_DEFAULT"
_Z4fillPff:
.text._Z4fillPff:
[----:B------:R-:W-:Y:S01]  /*0000*/  LDC R1, c[0x0][0x37c] ;  /* 0x0000df00ff017b82 */ /* 0x000fe20000000800 */
[----:B------:R-:W0:Y:S02]  /*0010*/  S2R R0, SR_CTAID.X ;  /* 0x0000000000007919 */ /* 0x000e240000002500 */
[----:B0-----:R-:W-:-:S13]  /*0020*/  ISETP.GT.U32.AND P0, PT, R0, 0x1ff, PT ;  /* 0x000001ff0000780c */ /* 0x001fda0003f04070 */
[----:B------:R-:W-:Y:S05]  /*0030*/  @P0 EXIT ;  /* 0x000000000000094d */ /* 0x000fea0003800000 */
[----:B------:R-:W0:Y:S01]  /*0040*/  S2R R5, SR_TID.X ;  /* 0x0000000000057919 */ /* 0x000e220000002100 */
[----:B------:R-:W1:Y:S01]  /*0050*/  LDC.64 R2, c[0x0][0x380] ;  /* 0x0000e000ff027b82 */ /* 0x000e620000000a00 */
[----:B------:R-:W2:Y:S01]  /*0060*/  LDCU.64 UR4, c[0x0][0x358] ;  /* 0x00006b00ff0477ac */ /* 0x000ea20008000a00 */
[----:B------:R-:W-:-:S06]  /*0070*/  IMAD R0, R0, 0x19000, RZ ;  /* 0x0001900000007824 */ /* 0x000fcc00078e02ff */
[----:B------:R-:W2:Y:S01]  /*0080*/  LDC R7, c[0x0][0x388] ;  /* 0x0000e200ff077b82 */ /* 0x000ea20000000800 */
[----:B0-----:R-:W-:-:S05]  /*0090*/  LOP3.LUT R5, R0, R5, RZ, 0xfc, !PT ;  /* 0x0000000500057212 */ /* 0x001fca00078efcff */
[----:B-1----:R-:W-:-:S05]  /*00a0*/  IMAD.WIDE.U32 R2, R5, 0x4, R2 ;  /* 0x0000000405027825 */ /* 0x002fca00078e0002 */
[----:B--2---:R-:W-:Y:S01]  /*00b0*/  STG.E desc[UR4][R2.64], R7 ;  /* 0x0000000702007986 */ /* 0x004fe2000c101904 */
[----:B------:R-:W-:Y:S05]  /*00c0*/  EXIT ;  /* 0x000000000000794d */ /* 0x000fea0003800000 */
.L_x_2:
        /* <DEDUP_REMOVED lines=11> */
.L_x_5:


//--------------------- .nv.global.init           --------------------------
	.section	.nv.global.init,"aw",@progbits
	.align	4
.nv.global.init:
	.type		mrg32k3aM1SubSeq,@object
	.size		mrg32k3aM1SubSeq,(mrg32k3aM2SubSeq - mrg32k3aM1SubSeq)
mrg32k3aM1SubSeq:
        /*0000*/ 	.byte	0x0b, 0xcc, 0xee, 0x04, 0x73, 0x29, 0x8b, 0x6f, 0xf6, 0x53, 0x03, 0xf6, 0x23, 0xf6, 0xea, 0xda
        /* <DEDUP_REMOVED lines=125> */
	.type		mrg32k3aM2SubSeq,@object
	.size		mrg32k3aM2SubSeq,(mrg32k3aM1 - mrg32k3aM2SubSeq)
mrg32k3aM2SubSeq:
        /* <DEDUP_REMOVED lines=126> */
	.type		mrg32k3aM1,@object
	.size		mrg32k3aM1,(mrg32k3aM1Seq - mrg32k3aM1)
mrg32k3aM1:
        /* <DEDUP_REMOVED lines=144> */
	.type		mrg32k3aM1Seq,@object
	.size		mrg32k3aM1Seq,(mrg32k3aM2 - mrg32k3aM1Seq)
mrg32k3aM1Seq:
        /* <DEDUP_REMOVED lines=144> */
	.type		mrg32k3aM2,@object
	.size		mrg32k3aM2,(mrg32k3aM2Seq - mrg32k3aM2)
mrg32k3aM2:
        /* <DEDUP_REMOVED lines=144> */
	.type		mrg32k3aM2Seq,@object
	.size		mrg32k3aM2Seq,(precalc_xorwow_matrix - mrg32k3aM2Seq)
mrg32k3aM2Seq:
        /* <DEDUP_REMOVED lines=144> */
	.type		precalc_xorwow_matrix,@object
	.size		precalc_xorwow_matrix,(precalc_xorwow_offset_matrix - precalc_xorwow_matrix)
precalc_xorwow_matrix:
        /* <DEDUP_REMOVED lines=6400> */
	.type		precalc_xorwow_offset_matrix,@object
	.size		precalc_xorwow_offset_matrix,(.L_1 - precalc_xorwow_offset_matrix)
precalc_xorwow_offset_matrix:
        /* <DEDUP_REMOVED lines=6400> */
.L_1:


//--------------------- .nv.shared.reserved.0     --------------------------
	.section	.nv.shared.reserved.0,"aw",@nobits
	.weak		__nv_reservedSMEM_offset_0_alias
	.size		__nv_reservedSMEM_offset_0_alias, 0, 64
	.other		__nv_reservedSMEM_offset_0_alias,@"STO_CUDA_RESERVED_SHARED STV_DEFAULT"
__nv_reservedSMEM_offset_0_alias:
	.zero		0
	.zero		64


//--------------------- .nv.global                --------------------------
	.section	.nv.global,"aw",@nobits
.nv.global:
	.type		_ZN34_INTERNAL_285163c3_4_k_cu_5c0bf09a6thrust24THRUST_300001_SM_1000_NS3seqE,@object
	.size		_ZN34_INTERNAL_285163c3_4_k_cu_5c0bf09a6thrust24THRUST_300001_SM_1000_NS3seqE,(_ZN34_INTERNAL_285163c3_4_k_cu_5c0bf09a4cuda3std3__48in_placeE - _ZN34_INTERNAL_285163c3_4_k_cu_5c0bf09a6thrust24THRUST_300001_SM_1000_NS3seqE)
_ZN34_INTERNAL_285163c3_4_k_cu_5c0bf09a6thrust24THRUST_300001_SM_1000_NS3seqE:
	.zero		1
	.type		_ZN34_INTERNAL_285163c3_4_k_cu_5c0bf09a4cuda3std3__48in_placeE,@object
	.size		_ZN34_INTERNAL_285163c3_4_k_cu_5c0bf09a4cuda3std3__48in_placeE,(_ZN34_INTERNAL_285163c3_4_k_cu_5c0bf09a4cuda3std6ranges3__45__cpo4sizeE - _ZN34_INTERNAL_285163c3_4_k_cu_5c0bf09a4cuda3std3__48in_placeE)
_ZN34_INTERNAL_285163c3_4_k_cu_5c0bf09a4cuda3std3__48in_placeE:
	.zero		1
	.type		_ZN34_INTERNAL_285163c3_4_k_cu_5c0bf09a4cuda3std6ranges3__45__cpo4sizeE,@object
	.size		_ZN34_INTERNAL_285163c3_4_k_cu_5c0bf09a4cuda3std6ranges3__45__cpo4sizeE,(_ZN34_INTERNAL_285163c3_4_k_cu_5c0bf09a6thrust24THRUST_300001_SM_1000_NS12placeholders2_3E - _ZN34_INTERNAL_285163c3_4_k_cu_5c0bf09a4cuda3std6ranges3__45__cpo4sizeE)
_ZN34_INTERNAL_285163c3_4_k_cu_5c0bf09a4cuda3std6ranges3__45__cpo4sizeE:
	.zero		1
	.type		_ZN34_INTERNAL_285163c3_4_k_cu_5c0bf09a6thrust24THRUST_300001_SM_1000_NS12placeholders2_3E,@object
	.size		_ZN34_INTERNAL_285163c3_4_k_cu_5c0bf09a6thrust24THRUST_300001_SM_1000_NS12placeholders2_3E,(_ZN34_INTERNAL_285163c3_4_k_cu_5c0bf09a4cuda3std3__45__cpo6cbeginE - _ZN34_INTERNAL_285163c3_4_k_cu_5c0bf09a6thrust24THRUST_300001_SM_1000_NS12placeholders2_3E)
_ZN34_INTERNAL_285163c3_4_k_cu_5c0bf09a6thrust24THRUST_300001_SM_1000_NS12placeholders2_3E:
	.zero		1
	.type		_ZN34_INTERNAL_285163c3_4_k_cu_5c0bf09a4cuda3std3__45__cpo6cbeginE,@object
	.size		_ZN34_INTERNAL_285163c3_4_k_cu_5c0bf09a4cuda3std3__45__cpo6cbeginE,(_ZN34_INTERNAL_285163c3_4_k_cu_5c0bf09a4cuda3std6ranges3__45__cpo6cbeginE - _ZN34_INTERNAL_285163c3_4_k_cu_5c0bf09a4cuda3std3__45__cpo6cbeginE)
_ZN34_INTERNAL_285163c3_4_k_cu_5c0bf09a4cuda3std3__45__cpo6cbeginE:
	.zero		1
	.type		_ZN34_INTERNAL_285163c3_4_k_cu_5c0bf09a4cuda3std6ranges3__45__cpo6cbeginE,@object
	.size		_ZN34_INTERNAL_285163c3_4_k_cu_5c0bf09a4cuda3std6ranges3__45__cpo6cbeginE,(_ZN34_INTERNAL_285163c3_4_k_cu_5c0bf09a6thrust24THRUST_300001_SM_1000_NS12placeholders2_7E - _ZN34_INTERNAL_285163c3_4_k_cu_5c0bf09a4cuda3std6ranges3__45__cpo6cbeginE)
_ZN34_INTERNAL_285163c3_4_k_cu_5c0bf09a4cuda3std6ranges3__45__cpo6cbeginE:
	.zero		1
	.type		_ZN34_INTERNAL_285163c3_4_k_cu_5c0bf09a6thrust24THRUST_300001_SM_1000_NS12placeholders2_7E,@object
	.size		_ZN34_INTERNAL_285163c3_4_k_cu_5c0bf09a6thrust24THRUST_300001_SM_1000_NS12placeholders2_7E,(_ZN34_INTERNAL_285163c3_4_k_cu_5c0bf09a4cuda3std3__45__cpo7crbeginE - _ZN34_INTERNAL_285163c3_4_k_cu_5c0bf09a6thrust24THRUST_300001_SM_1000_NS12placeholders2_7E)
_ZN34_INTERNAL_285163c3_4_k_cu_5c0bf09a6thrust24THRUST_300001_SM_1000_NS12placeholders2_7E:
	.zero		1
	.type		_ZN34_INTERNAL_285163c3_4_k_cu_5c0bf09a4cuda3std3__45__cpo7crbeginE,@object
	.size		_ZN34_INTERNAL_285163c3_4_k_cu_5c0bf09a4cuda3std3__45__cpo7crbeginE,(_ZN34_INTERNAL_285163c3_4_k_cu_5c0bf09a4cuda3std6ranges3__45__cpo4nextE - _ZN34_INTERNAL_285163c3_4_k_cu_5c0bf09a4cuda3std3__45__cpo7crbeginE)
_ZN34_INTERNAL_285163c3_4_k_cu_5c0bf09a4cuda3std3__45__cpo7crbeginE:
	.zero		1
	.type		_ZN34_INTERNAL_285163c3_4_k_cu_5c0bf09a4cuda3std6ranges3__45__cpo4nextE,@object
	.size		_ZN34_INTERNAL_285163c3_4_k_cu_5c0bf09a4cuda3std6ranges3__45__cpo4nextE,(_ZN34_INTERNAL_285163c3_4_k_cu_5c0bf09a4cuda3std6ranges3__45__cpo4swapE - _ZN34_INTERNAL_285163c3_4_k_cu_5c0bf09a4cuda3std6ranges3__45__cpo4nextE)
_ZN34_INTERNAL_285163c3_4_k_cu_5c0bf09a4cuda3std6ranges3__45__cpo4nextE:
	.zero		1
	.type		_ZN34_INTERNAL_285163c3_4_k_cu_5c0bf09a4cuda3std6ranges3__45__cpo4swapE,@object
	.size		_ZN34_INTERNAL_285163c3_4_k_cu_5c0bf09a4cuda3std6ranges3__45__cpo4swapE,(_ZN34_INTERNAL_285163c3_4_k_cu_5c0bf09a6thrust24THRUST_300001_SM_1000_NS8cuda_cub10par_nosyncE - _ZN34_INTERNAL_285163c3_4_k_cu_5c0bf09a4cuda3std6ranges3__45__cpo4swapE)
_ZN34_INTERNAL_285163c3_4_k_cu_5c0bf09a4cuda3std6ranges3__45__cpo4swapE:
	.zero		1
	.type		_ZN34_INTERNAL_285163c3_4_k_cu_5c0bf09a6thrust24THRUST_300001_SM_1000_NS8cuda_cub10par_nosyncE,@object
	.size		_ZN34_INTERNAL_285163c3_4_k_cu_5c0bf09a6thrust24THRUST_300001_SM_1000_NS8cuda_cub10par_nosyncE,(_ZN34_INTERNAL_285163c3_4_k_cu_5c0bf09a6thrust24THRUST_300001_SM_1000_NS12placeholders2_9E - _ZN34_INTERNAL_285163c3_4_k_cu_5c0bf09a6thrust24THRUST_300001_SM_1000_NS8cuda_cub10par_nosyncE)
_ZN34_INTERNAL_285163c3_4_k_cu_5c0bf09a6thrust24THRUST_300001_SM_1000_NS8cuda_cub10par_nosyncE:
	.zero		1
	.type		_ZN34_INTERNAL_285163c3_4_k_cu_5c0bf09a6thrust24THRUST_300001_SM_1000_NS12placeholders2_9E,@object
	.size		_ZN34_INTERNAL_285163c3_4_k_cu_5c0bf09a6thrust24THRUST_300001_SM_1000_NS12placeholders2_9E,(_ZN34_INTERNAL_285163c3_4_k_cu_5c0bf09a4cuda3std3__436_GLOBAL__N__285163c3_4_k_cu_5c0bf09a6ignoreE - _ZN34_INTERNAL_285163c3_4_k_cu_5c0bf09a6thrust24THRUST_300001_SM_1000_NS12placeholders2_9E)
_ZN34_INTERNAL_285163c3_4_k_cu_5c0bf09a6thrust24THRUST_300001_SM_1000_NS12placeholders2_9E:
	.zero		1
	.type		_ZN34_INTERNAL_285163c3_4_k_cu_5c0bf09a4cuda3std3__436_GLOBAL__N__285163c3_4_k_cu_5c0bf09a6ignoreE,@object
	.size		_ZN34_INTERNAL_285163c3_4_k_cu_5c0bf09a4cuda3std3__436_GLOBAL__N__285163c3_4_k_cu_5c0bf09a6ignoreE,(_ZN34_INTERNAL_285163c3_4_k_cu_5c0bf09a4cuda3std6ranges3__45__cpo4dataE - _ZN34_INTERNAL_285163c3_4_k_cu_5c0bf09a4cuda3std3__436_GLOBAL__N__285163c3_4_k_cu_5c0bf09a6ignoreE)
_ZN34_INTERNAL_285163c3_4_k_cu_5c0bf09a4cuda3std3__436_GLOBAL__N__285163c3_4_k_cu_5c0bf09a6ignoreE:
	.zero		1
	.type		_ZN34_INTERNAL_285163c3_4_k_cu_5c0bf09a4cuda3std6ranges3__45__cpo4dataE,@object
	.size		_ZN34_INTERNAL_285163c3_4_k_cu_5c0bf09a4cuda3std6ranges3__45__cpo4dataE,(_ZN34_INTERNAL_285163c3_4_k_cu_5c0bf09a6thrust24THRUST_300001_SM_1000_NS12placeholders2_1E - _ZN34_INTERNAL_285163c3_4_k_cu_5c0bf09a4cuda3std6ranges3__45__cpo4dataE)
_ZN34_INTERNAL_285163c3_4_k_cu_5c0bf09a4cuda3std6ranges3__45__cpo4dataE:
	.zero		1
	.type		_ZN34_INTERNAL_285163c3_4_k_cu_5c0bf09a6thrust24THRUST_300001_SM_1000_NS12placeholders2_1E,@object
	.size		_ZN34_INTERNAL_285163c3_4_k_cu_5c0bf09a6thrust24THRUST_300001_SM_1000_NS12placeholders2_1E,(_ZN34_INTERNAL_285163c3_4_k_cu_5c0bf09a4cuda3std3__45__cpo5beginE - _ZN34_INTERNAL_285163c3_4_k_cu_5c0bf09a6thrust24THRUST_300001_SM_1000_NS12placeholders2_1E)
_ZN34_INTERNAL_285163c3_4_k_cu_5c0bf09a6thrust24THRUST_300001_SM_1000_NS12placeholders2_1E:
	.zero		1
	.type		_ZN34_INTERNAL_285163c3_4_k_cu_5c0bf09a4cuda3std3__45__cpo5beginE,@object
	.size		_ZN34_INTERNAL_285163c3_4_k_cu_5c0bf09a4cuda3std3__45__cpo5beginE,(_ZN34_INTERNAL_285163c3_4_k_cu_5c0bf09a4cuda3std6ranges3__45__cpo5beginE - _ZN34_INTERNAL_285163c3_4_k_cu_5c0bf09a4cuda3std3__45__cpo5beginE)
_ZN34_INTERNAL_285163c3_4_k_cu_5c0bf09a4cuda3std3__45__cpo5beginE:
	.zero		1
	.type		_ZN34_INTERNAL_285163c3_4_k_cu_5c0bf09a4cuda3std6ranges3__45__cpo5beginE,@object
	.size		_ZN34_INTERNAL_285163c3_4_k_cu_5c0bf09a4cuda3std6ranges3__45__cpo5beginE,(_ZN34_INTERNAL_285163c3_4_k_cu_5c0bf09a6thrust24THRUST_300001_SM_1000_NS12placeholders2_5E - _ZN34_INTERNAL_285163c3_4_k_cu_5c0bf09a4cuda3std6ranges3__45__cpo5beginE)
_ZN34_INTERNAL_285163c3_4_k_cu_5c0bf09a4cuda3std6ranges3__45__cpo5beginE:
	.zero		1
	.type		_ZN34_INTERNAL_285163c3_4_k_cu_5c0bf09a6thrust24THRUST_300001_SM_1000_NS12placeholders2_5E,@object
	.size		_ZN34_INTERNAL_285163c3_4_k_cu_5c0bf09a6thrust24THRUST_300001_SM_1000_NS12placeholders2_5E,(_ZN34_INTERNAL_285163c3_4_k_cu_5c0bf09a4cuda3std3__45__cpo6rbeginE - _ZN34_INTERNAL_285163c3_4_k_cu_5c0bf09a6thrust24THRUST_300001_SM_1000_NS12placeholders2_5E)
_ZN34_INTERNAL_285163c3_4_k_cu_5c0bf09a6thrust24THRUST_300001_SM_1000_NS12placeholders2_5E:
	.zero		1
	.type		_ZN34_INTERNAL_285163c3_4_k_cu_5c0bf09a4cuda3std3__45__cpo6rbeginE,@object
	.size		_ZN34_INTERNAL_285163c3_4_k_cu_5c0bf09a4cuda3std3__45__cpo6rbeginE,(_ZN34_INTERNAL_285163c3_4_k_cu_5c0bf09a4cuda3std6ranges3__45__cpo7advanceE - _ZN34_INTERNAL_285163c3_4_k_cu_5c0bf09a4cuda3std3__45__cpo6rbeginE)
_ZN34_INTERNAL_285163c3_4_k_cu_5c0bf09a4cuda3std3__45__cpo6rbeginE:
	.zero		1
	.type		_ZN34_INTERNAL_285163c3_4_k_cu_5c0bf09a4cuda3std6ranges3__45__cpo7advanceE,@object
	.size		_ZN34_INTERNAL_285163c3_4_k_cu_5c0bf09a4cuda3std6ranges3__45__cpo7advanceE,(_ZN34_INTERNAL_285163c3_4_k_cu_5c0bf09a4cuda3std3__47nulloptE - _ZN34_INTERNAL_285163c3_4_k_cu_5c0bf09a4cuda3std6ranges3__45__cpo7advanceE)
_ZN34_INTERNAL_285163c3_4_k_cu_5c0bf09a4cuda3std6ranges3__45__cpo7advanceE:
	.zero		1
	.type		_ZN34_INTERNAL_285163c3_4_k_cu_5c0bf09a4cuda3std3__47nulloptE,@object
	.size		_ZN34_INTERNAL_285163c3_4_k_cu_5c0bf09a4cuda3std3__47nulloptE,(_ZN34_INTERNAL_285163c3_4_k_cu_5c0bf09a4cuda3std6ranges3__45__cpo8distanceE - _ZN34_INTERNAL_285163c3_4_k_cu_5c0bf09a4cuda3std3__47nulloptE)
_ZN34_INTERNAL_285163c3_4_k_cu_5c0bf09a4cuda3std3__47nulloptE:
	.zero		1
	.type		_ZN34_INTERNAL_285163c3_4_k_cu_5c0bf09a4cuda3std6ranges3__45__cpo8distanceE,@object
	.size		_ZN34_INTERNAL_285163c3_4_k_cu_5c0bf09a4cuda3std6ranges3__45__cpo8distanceE,(_ZN34_INTERNAL_285163c3_4_k_cu_5c0bf09a6thrust24THRUST_300001_SM_1000_NS12placeholders3_10E - _ZN34_INTERNAL_285163c3_4_k_cu_5c0bf09a4cuda3std6ranges3__45__cpo8distanceE)
_ZN34_INTERNAL_285163c3_4_k_cu_5c0bf09a4cuda3std6ranges3__45__cpo8distanceE:
	.zero		1
	.type		_ZN34_INTERNAL_285163c3_4_k_cu_5c0bf09a6thrust24THRUST_300001_SM_1000_NS12placeholders3_10E,@object
	.size		_ZN34_INTERNAL_285163c3_4_k_cu_5c0bf09a6thrust24THRUST_300001_SM_1000_NS12placeholders3_10E,(_ZN34_INTERNAL_285163c3_4_k_cu_5c0bf09a4cuda3std3__419piecewise_constructE - _ZN34_INTERNAL_285163c3_4_k_cu_5c0bf09a6thrust24THRUST_300001_SM_1000_NS12placeholders3_10E)
_ZN34_INTERNAL_285163c3_4_k_cu_5c0bf09a6thrust24THRUST_300001_SM_1000_NS12placeholders3_10E:
	.zero		1
	.type		_ZN34_INTERNAL_285163c3_4_k_cu_5c0bf09a4cuda3std3__419piecewise_constructE,@object
	.size		_ZN34_INTERNAL_285163c3_4_k_cu_5c0bf09a4cuda3std3__419piecewise_constructE,(_ZN34_INTERNAL_285163c3_4_k_cu_5c0bf09a4cuda3std6ranges3__45__cpo5cdataE - _ZN34_INTERNAL_285163c3_4_k_cu_5c0bf09a4cuda3std3__419piecewise_constructE)
_ZN34_INTERNAL_285163c3_4_k_cu_5c0bf09a4cuda3std3__419piecewise_constructE:
	.zero		1
	.type		_ZN34_INTERNAL_285163c3_4_k_cu_5c0bf09a4cuda3std6ranges3__45__cpo5cdataE,@object
	.size		_ZN34_INTERNAL_285163c3_4_k_cu_5c0bf09a4cuda3std6ranges3__45__cpo5cdataE,(_ZN34_INTERNAL_285163c3_4_k_cu_5c0bf09a6thrust24THRUST_300001_SM_1000_NS12placeholders2_2E - _ZN34_INTERNAL_285163c3_4_k_cu_5c0bf09a4cuda3std6ranges3__45__cpo5cdataE)
_ZN34_INTERNAL_285163c3_4_k_cu_5c0bf09a4cuda3std6ranges3__45__cpo5cdataE:
	.zero		1
	.type		_ZN34_INTERNAL_285163c3_4_k_cu_5c0bf09a6thrust24THRUST_300001_SM_1000_NS12placeholders2_2E,@object
	.size		_ZN34_INTERNAL_285163c3_4_k_cu_5c0bf09a6thrust24THRUST_300001_SM_1000_NS12placeholders2_2E,(_ZN34_INTERNAL_285163c3_4_k_cu_5c0bf09a4cuda3std3__45__cpo3endE - _ZN34_INTERNAL_285163c3_4_k_cu_5c0bf09a6thrust24THRUST_300001_SM_1000_NS12placeholders2_2E)
_ZN34_INTERNAL_285163c3_4_k_cu_5c0bf09a6thrust24THRUST_300001_SM_1000_NS12placeholders2_2E:
	.zero		1
	.type		_ZN34_INTERNAL_285163c3_4_k_cu_5c0bf09a4cuda3std3__45__cpo3endE,@object
	.size		_ZN34_INTERNAL_285163c3_4_k_cu_5c0bf09a4cuda3std3__45__cpo3endE,(_ZN34_INTERNAL_285163c3_4_k_cu_5c0bf09a4cuda3std6ranges3__45__cpo3endE - _ZN34_INTERNAL_285163c3_4_k_cu_5c0bf09a4cuda3std3__45__cpo3endE)
_ZN34_INTERNAL_285163c3_4_k_cu_5c0bf09a4cuda3std3__45__cpo3endE:
	.zero		1
	.type		_ZN34_INTERNAL_285163c3_4_k_cu_5c0bf09a4cuda3std6ranges3__45__cpo3endE,@object
	.size		_ZN34_INTERNAL_285163c3_4_k_cu_5c0bf09a4cuda3std6ranges3__45__cpo3endE,(_ZN34_INTERNAL_285163c3_4_k_cu_5c0bf09a6thrust24THRUST_300001_SM_1000_NS12placeholders2_6E - _ZN34_INTERNAL_285163c3_4_k_cu_5c0bf09a4cuda3std6ranges3__45__cpo3endE)
_ZN34_INTERNAL_285163c3_4_k_cu_5c0bf09a4cuda3std6ranges3__45__cpo3endE:
	.zero		1
	.type		_ZN34_INTERNAL_285163c3_4_k_cu_5c0bf09a6thrust24THRUST_300001_SM_1000_NS12placeholders2_6E,@object
	.size		_ZN34_INTERNAL_285163c3_4_k_cu_5c0bf09a6thrust24THRUST_300001_SM_1000_NS12placeholders2_6E,(_ZN34_INTERNAL_285163c3_4_k_cu_5c0bf09a4cuda3std3__45__cpo4rendE - _ZN34_INTERNAL_285163c3_4_k_cu_5c0bf09a6thrust24THRUST_300001_SM_1000_NS12placeholders2_6E)
_ZN34_INTERNAL_285163c3_4_k_cu_5c0bf09a6thrust24THRUST_300001_SM_1000_NS12placeholders2_6E:
	.zero		1
	.type		_ZN34_INTERNAL_285163c3_4_k_cu_5c0bf09a4cuda3std3__45__cpo4rendE,@object
	.size		_ZN34_INTERNAL_285163c3_4_k_cu_5c0bf09a4cuda3std3__45__cpo4rendE,(_ZN34_INTERNAL_285163c3_4_k_cu_5c0bf09a4cuda3std6ranges3__45__cpo9iter_swapE - _ZN34_INTERNAL_285163c3_4_k_cu_5c0bf09a4cuda3std3__45__cpo4rendE)
_ZN34_INTERNAL_285163c3_4_k_cu_5c0bf09a4cuda3std3__45__cpo4rendE:
	.zero		1
	.type		_ZN34_INTERNAL_285163c3_4_k_cu_5c0bf09a4cuda3std6ranges3__45__cpo9iter_swapE,@object
	.size		_ZN34_INTERNAL_285163c3_4_k_cu_5c0bf09a4cuda3std6ranges3__45__cpo9iter_swapE,(_ZN34_INTERNAL_285163c3_4_k_cu_5c0bf09a4cuda3std3__48unexpectE - _ZN34_INTERNAL_285163c3_4_k_cu_5c0bf09a4cuda3std6ranges3__45__cpo9iter_swapE)
_ZN34_INTERNAL_285163c3_4_k_cu_5c0bf09a4cuda3std6ranges3__45__cpo9iter_swapE:
	.zero		1
	.type		_ZN34_INTERNAL_285163c3_4_k_cu_5c0bf09a4cuda3std3__48unexpectE,@object
	.size		_ZN34_INTERNAL_285163c3_4_k_cu_5c0bf09a4cuda3std3__48unexpectE,(_ZN34_INTERNAL_285163c3_4_k_cu_5c0bf09a6thrust24THRUST_300001_SM_1000_NS8cuda_cub3parE - _ZN34_INTERNAL_285163c3_4_k_cu_5c0bf09a4cuda3std3__48unexpectE)
_ZN34_INTERNAL_285163c3_4_k_cu_5c0bf09a4cuda3std3__48unexpectE:
	.zero		1
	.type		_ZN34_INTERNAL_285163c3_4_k_cu_5c0bf09a6thrust24THRUST_300001_SM_1000_NS8cuda_cub3parE,@object
	.size		_ZN34_INTERNAL_285163c3_4_k_cu_5c0bf09a6thrust24THRUST_300001_SM_1000_NS8cuda_cub3parE,(_ZN34_INTERNAL_285163c3_4_k_cu_5c0bf09a6thrust24THRUST_300001_SM_1000_NS12placeholders2_4E - _ZN34_INTERNAL_285163c3_4_k_cu_5c0bf09a6thrust24THRUST_300001_SM_1000_NS8cuda_cub3parE)
_ZN34_INTERNAL_285163c3_4_k_cu_5c0bf09a6thrust24THRUST_300001_SM_1000_NS8cuda_cub3parE:
	.zero		1
	.type		_ZN34_INTERNAL_285163c3_4_k_cu_5c0bf09a6thrust24THRUST_300001_SM_1000_NS12placeholders2_4E,@object
	.size		_ZN34_INTERNAL_285163c3_4_k_cu_5c0bf09a6thrust24THRUST_300001_SM_1000_NS12placeholders2_4E,(_ZN34_INTERNAL_285163c3_4_k_cu_5c0bf09a4cuda3std3__45__cpo4cendE - _ZN34_INTERNAL_285163c3_4_k_cu_5c0bf09a6thrust24THRUST_300001_SM_1000_NS12placeholders2_4E)
_ZN34_INTERNAL_285163c3_4_k_cu_5c0bf09a6thrust24THRUST_300001_SM_1000_NS12placeholders2_4E:
	.zero		1
	.type		_ZN34_INTERNAL_285163c3_4_k_cu_5c0bf09a4cuda3std3__45__cpo4cendE,@object
	.size		_ZN34_INTERNAL_285163c3_4_k_cu_5c0bf09a4cuda3std3__45__cpo4cendE,(_ZN34_INTERNAL_285163c3_4_k_cu_5c0bf09a4cuda3std6ranges3__45__cpo4cendE - _ZN34_INTERNAL_285163c3_4_k_cu_5c0bf09a4cuda3std3__45__cpo4cendE)
_ZN34_INTERNAL_285163c3_4_k_cu_5c0bf09a4cuda3std3__45__cpo4cendE:
	.zero		1
	.type		_ZN34_INTERNAL_285163c3_4_k_cu_5c0bf09a4cuda3std6ranges3__45__cpo4cendE,@object
	.size		_ZN34_INTERNAL_285163c3_4_k_cu_5c0bf09a4cuda3std6ranges3__45__cpo4cendE,(_ZN34_INTERNAL_285163c3_4_k_cu_5c0bf09a4cuda3std3__420unreachable_sentinelE - _ZN34_INTERNAL_285163c3_4_k_cu_5c0bf09a4cuda3std6ranges3__45__cpo4cendE)
_ZN34_INTERNAL_285163c3_4_k_cu_5c0bf09a4cuda3std6ranges3__45__cpo4cendE:
	.zero		1
	.type		_ZN34_INTERNAL_285163c3_4_k_cu_5c0bf09a4cuda3std3__420unreachable_sentinelE,@object
	.size		_ZN34_INTERNAL_285163c3_4_k_cu_5c0bf09a4cuda3std3__420unreachable_sentinelE,(_ZN34_INTERNAL_285163c3_4_k_cu_5c0bf09a4cuda3std6ranges3__45__cpo5ssizeE - _ZN34_INTERNAL_285163c3_4_k_cu_5c0bf09a4cuda3std3__420unreachable_sentinelE)
_ZN34_INTERNAL_285163c3_4_k_cu_5c0bf09a4cuda3std3__420unreachable_sentinelE:
	.zero		1
	.type		_ZN34_INTERNAL_285163c3_4_k_cu_5c0bf09a4cuda3std6ranges3__45__cpo5ssizeE,@object
	.size		_ZN34_INTERNAL_285163c3_4_k_cu_5c0bf09a4cuda3std6ranges3__45__cpo5ssizeE,(_ZN34_INTERNAL_285163c3_4_k_cu_5c0bf09a6thrust24THRUST_300001_SM_1000_NS12placeholders2_8E - _ZN34_INTERNAL_285163c3_4_k_cu_5c0bf09a4cuda3std6ranges3__45__cpo5ssizeE)
_ZN34_INTERNAL_285163c3_4_k_cu_5c0bf09a4cuda3std6ranges3__45__cpo5ssizeE:
	.zero		1
	.type		_ZN34_INTERNAL_285163c3_4_k_cu_5c0bf09a6thrust24THRUST_300001_SM_1000_NS12placeholders2_8E,@object
	.size		_ZN34_INTERNAL_285163c3_4_k_cu_5c0bf09a6thrust24THRUST_300001_SM_1000_NS12placeholders2_8E,(_ZN34_INTERNAL_285163c3_4_k_cu_5c0bf09a4cuda3std3__45__cpo5crendE - _ZN34_INTERNAL_285163c3_4_k_cu_5c0bf09a6thrust24THRUST_300001_SM_1000_NS12placeholders2_8E)
_ZN34_INTERNAL_285163c3_4_k_cu_5c0bf09a6thrust24THRUST_300001_SM_1000_NS12placeholders2_8E:
	.zero		1
	.type		_ZN34_INTERNAL_285163c3_4_k_cu_5c0bf09a4cuda3std3__45__cpo5crendE,@object
	.size		_ZN34_INTERNAL_285163c3_4_k_cu_5c0bf09a4cuda3std3__45__cpo5crendE,(_ZN34_INTERNAL_285163c3_4_k_cu_5c0bf09a4cuda3std6ranges3__45__cpo4prevE - _ZN34_INTERNAL_285163c3_4_k_cu_5c0bf09a4cuda3std3__45__cpo5crendE)
_ZN34_INTERNAL_285163c3_4_k_cu_5c0bf09a4cuda3std3__45__cpo5crendE:
	.zero		1
	.type		_ZN34_INTERNAL_285163c3_4_k_cu_5c0bf09a4cuda3std6ranges3__45__cpo4prevE,@object
	.size		_ZN34_INTERNAL_285163c3_4_k_cu_5c0bf09a4cuda3std6ranges3__45__cpo4prevE,(_ZN34_INTERNAL_285163c3_4_k_cu_5c0bf09a4cuda3std6ranges3__45__cpo9iter_moveE - _ZN34_INTERNAL_285163c3_4_k_cu_5c0bf09a4cuda3std6ranges3__45__cpo4prevE)
_ZN34_INTERNAL_285163c3_4_k_cu_5c0bf09a4cuda3std6ranges3__45__cpo4prevE:
	.zero		1
	.type		_ZN34_INTERNAL_285163c3_4_k_cu_5c0bf09a4cuda3std6ranges3__45__cpo9iter_moveE,@object
	.size		_ZN34_INTERNAL_285163c3_4_k_cu_5c0bf09a4cuda3std6ranges3__45__cpo9iter_moveE,(_ZN34_INTERNAL_285163c3_4_k_cu_5c0bf09a6thrust24THRUST_300001_SM_1000_NS6system6detail10sequential3seqE - _ZN34_INTERNAL_285163c3_4_k_cu_5c0bf09a4cuda3std6ranges3__45__cpo9iter_moveE)
_ZN34_INTERNAL_285163c3_4_k_cu_5c0bf09a4cuda3std6ranges3__45__cpo9iter_moveE:
	.zero		1
	.type		_ZN34_INTERNAL_285163c3_4_k_cu_5c0bf09a6thrust24THRUST_300001_SM_1000_NS6system6detail10sequential3seqE,@object
	.size		_ZN34_INTERNAL_285163c3_4_k_cu_5c0bf09a6thrust24THRUST_300001_SM_1000_NS6system6detail10sequential3seqE,(.L_40 - _ZN34_INTERNAL_285163c3_4_k_cu_5c0bf09a6thrust24THRUST_300001_SM_1000_NS6system6detail10sequential3seqE)
_ZN34_INTERNAL_285163c3_4_k_cu_5c0bf09a6thrust24THRUST_300001_SM_1000_NS6system6detail10sequential3seqE:
	.zero		1
.L_40:


//--------------------- .nv.shared._Z6blur2DPKfiiPf --------------------------
	.section	.nv.shared._Z6blur2DPKfiiPf,"aw",@nobits
	.sectionflags	@""
	.align	4
.nv.shared._Z6blur2DPKfiiPf:
	.zero		1060


//--------------------- .nv.constant0._ZN3cub18CUB_300001_SM_10006detail11EmptyKernelIvEEvv --------------------------
	.section	.nv.constant0._ZN3cub18CUB_300001_SM_10006detail11EmptyKernelIvEEvv,"a",@progbits
	.sectionflags	@""
	.align	4
.nv.constant0._ZN3cub18CUB_300001_SM_10006detail11EmptyKernelIvEEvv:
	.zero		896


//--------------------- .nv.constant0._Z6blur2DPKfiiPf --------------------------
	.section	.nv.constant0._Z6blur2DPKfiiPf,"a",@progbits
	.sectionflags	@""
	.align	4
.nv.constant0._Z6blur2DPKfiiPf:
	.zero		920


//--------------------- .nv.constant0._Z4fillPff  --------------------------
	.section	.nv.constant0._Z4fillPff,"a",@progbits
	.sectionflags	@""
	.align	4
.nv.constant0._Z4fillPff:
	.zero		908


//--------------------- SYMBOLS --------------------------

	.type		.nv.reservedSmem.offset0,@object
	.size		.nv.reservedSmem.offset0,0x4
	.type		.nv.reservedSmem.cap,@object
	.size		.nv.reservedSmem.cap,0x4
